//
// Generated by NVIDIA NVVM Compiler
//
// Compiler Build ID: CL-36424714
// Cuda compilation tools, release 13.0, V13.0.88
// Based on NVVM 20.0.0
//

.version 9.0
.target sm_100
.address_size 64

	// .globl	_Z7SumRowsPjjj
// _ZZ21SinglePassRowWiseScanPKjPjS1_S1_S1_jjE2XY has been demoted
// _ZZ21SinglePassRowWiseScanPKjPjS1_S1_S1_jjE5bid_s has been demoted
// _ZZ21SinglePassRowWiseScanPKjPjS1_S1_S1_jjE11previousSum has been demoted
// _ZZ9TransposePKjPjjjE4tile has been demoted

.visible .entry _Z7SumRowsPjjj(
	.param .u64 .ptr .align 1 _Z7SumRowsPjjj_param_0,
	.param .u32 _Z7SumRowsPjjj_param_1,
	.param .u32 _Z7SumRowsPjjj_param_2
)
{
	.reg .pred 	%p<12>;
	.reg .b32 	%r<140>;
	.reg .b64 	%rd<69>;

	ld.param.u64 	%rd2, [_Z7SumRowsPjjj_param_0];
	ld.param.u32 	%r34, [_Z7SumRowsPjjj_param_1];
	ld.param.u32 	%r33, [_Z7SumRowsPjjj_param_2];
	cvta.to.global.u64 	%rd1, %rd2;
	mov.u32 	%r35, %ctaid.y;
	mov.u32 	%r36, %ntid.y;
	mov.u32 	%r37, %tid.y;
	mad.lo.s32 	%r1, %r35, %r36, %r37;
	setp.ge.u32 	%p1, %r1, %r34;
	setp.lt.u32 	%p2, %r33, 2;
	or.pred  	%p3, %p1, %p2;
	@%p3 bra 	$L__BB0_14;
	mul.lo.s32 	%r2, %r33, %r1;
	add.s32 	%r3, %r2, -1;
	add.s32 	%r4, %r33, -1;
	add.s32 	%r39, %r33, -2;
	and.b32  	%r5, %r4, 15;
	setp.lt.u32 	%p4, %r39, 15;
	mov.b32 	%r135, 1;
	@%p4 bra 	$L__BB0_5;
	and.b32  	%r41, %r4, -16;
	neg.s32 	%r133, %r41;
	mul.wide.u32 	%rd3, %r2, 4;
	add.s64 	%rd4, %rd1, %rd3;
	ld.global.u32 	%r130, [%rd4];
	mov.b32 	%r132, 8;
	mov.u32 	%r131, %r2;
$L__BB0_3:
	.pragma "nounroll";
	add.s32 	%r42, %r131, 1;
	mul.wide.u32 	%rd5, %r42, 4;
	add.s64 	%rd6, %rd1, %rd5;
	ld.global.u32 	%r43, [%rd6];
	add.s32 	%r44, %r43, %r130;
	st.global.u32 	[%rd6], %r44;
	add.s32 	%r45, %r131, 2;
	mul.wide.u32 	%rd7, %r45, 4;
	add.s64 	%rd8, %rd1, %rd7;
	ld.global.u32 	%r46, [%rd8];
	add.s32 	%r47, %r46, %r44;
	st.global.u32 	[%rd8], %r47;
	add.s32 	%r48, %r131, 3;
	mul.wide.u32 	%rd9, %r48, 4;
	add.s64 	%rd10, %rd1, %rd9;
	ld.global.u32 	%r49, [%rd10];
	add.s32 	%r50, %r49, %r47;
	st.global.u32 	[%rd10], %r50;
	add.s32 	%r51, %r131, 4;
	mul.wide.u32 	%rd11, %r51, 4;
	add.s64 	%rd12, %rd1, %rd11;
	ld.global.u32 	%r52, [%rd12];
	add.s32 	%r53, %r52, %r50;
	st.global.u32 	[%rd12], %r53;
	add.s32 	%r54, %r131, 5;
	mul.wide.u32 	%rd13, %r54, 4;
	add.s64 	%rd14, %rd1, %rd13;
	ld.global.u32 	%r55, [%rd14];
	add.s32 	%r56, %r55, %r53;
	st.global.u32 	[%rd14], %r56;
	add.s32 	%r57, %r131, 6;
	mul.wide.u32 	%rd15, %r57, 4;
	add.s64 	%rd16, %rd1, %rd15;
	ld.global.u32 	%r58, [%rd16];
	add.s32 	%r59, %r58, %r56;
	st.global.u32 	[%rd16], %r59;
	add.s32 	%r60, %r131, 7;
	mul.wide.u32 	%rd17, %r60, 4;
	add.s64 	%rd18, %rd1, %rd17;
	ld.global.u32 	%r61, [%rd18];
	add.s32 	%r62, %r61, %r59;
	st.global.u32 	[%rd18], %r62;
	add.s32 	%r63, %r131, 8;
	mul.wide.u32 	%rd19, %r63, 4;
	add.s64 	%rd20, %rd1, %rd19;
	ld.global.u32 	%r64, [%rd20];
	add.s32 	%r65, %r64, %r62;
	st.global.u32 	[%rd20], %r65;
	add.s32 	%r66, %r131, 9;
	mul.wide.u32 	%rd21, %r66, 4;
	add.s64 	%rd22, %rd1, %rd21;
	ld.global.u32 	%r67, [%rd22];
	add.s32 	%r68, %r67, %r65;
	st.global.u32 	[%rd22], %r68;
	add.s32 	%r69, %r131, 10;
	mul.wide.u32 	%rd23, %r69, 4;
	add.s64 	%rd24, %rd1, %rd23;
	ld.global.u32 	%r70, [%rd24];
	add.s32 	%r71, %r70, %r68;
	st.global.u32 	[%rd24], %r71;
	add.s32 	%r72, %r131, 11;
	mul.wide.u32 	%rd25, %r72, 4;
	add.s64 	%rd26, %rd1, %rd25;
	ld.global.u32 	%r73, [%rd26];
	add.s32 	%r74, %r73, %r71;
	st.global.u32 	[%rd26], %r74;
	add.s32 	%r75, %r131, 12;
	mul.wide.u32 	%rd27, %r75, 4;
	add.s64 	%rd28, %rd1, %rd27;
	ld.global.u32 	%r76, [%rd28];
	add.s32 	%r77, %r76, %r74;
	st.global.u32 	[%rd28], %r77;
	add.s32 	%r78, %r131, 13;
	mul.wide.u32 	%rd29, %r78, 4;
	add.s64 	%rd30, %rd1, %rd29;
	ld.global.u32 	%r79, [%rd30];
	add.s32 	%r80, %r79, %r77;
	st.global.u32 	[%rd30], %r80;
	add.s32 	%r81, %r131, 14;
	mul.wide.u32 	%rd31, %r81, 4;
	add.s64 	%rd32, %rd1, %rd31;
	ld.global.u32 	%r82, [%rd32];
	add.s32 	%r83, %r82, %r80;
	st.global.u32 	[%rd32], %r83;
	add.s32 	%r84, %r131, 15;
	mul.wide.u32 	%rd33, %r84, 4;
	add.s64 	%rd34, %rd1, %rd33;
	ld.global.u32 	%r85, [%rd34];
	add.s32 	%r86, %r85, %r83;
	st.global.u32 	[%rd34], %r86;
	add.s32 	%r131, %r131, 16;
	mul.wide.u32 	%rd35, %r131, 4;
	add.s64 	%rd36, %rd1, %rd35;
	ld.global.u32 	%r87, [%rd36];
	add.s32 	%r130, %r87, %r86;
	st.global.u32 	[%rd36], %r130;
	add.s32 	%r133, %r133, 16;
	add.s32 	%r132, %r132, 16;
	setp.ne.s32 	%p5, %r133, 0;
	@%p5 bra 	$L__BB0_3;
	add.s32 	%r135, %r132, -7;
$L__BB0_5:
	setp.eq.s32 	%p6, %r5, 0;
	@%p6 bra 	$L__BB0_14;
	and.b32  	%r18, %r4, 7;
	setp.lt.u32 	%p7, %r5, 8;
	@%p7 bra 	$L__BB0_8;
	add.s32 	%r88, %r3, %r135;
	mul.wide.u32 	%rd37, %r88, 4;
	add.s64 	%rd38, %rd1, %rd37;
	ld.global.u32 	%r89, [%rd38];
	add.s32 	%r90, %r2, %r135;
	mul.wide.u32 	%rd39, %r90, 4;
	add.s64 	%rd40, %rd1, %rd39;
	ld.global.u32 	%r91, [%rd40];
	add.s32 	%r92, %r91, %r89;
	st.global.u32 	[%rd40], %r92;
	add.s32 	%r93, %r90, 1;
	mul.wide.u32 	%rd41, %r93, 4;
	add.s64 	%rd42, %rd1, %rd41;
	ld.global.u32 	%r94, [%rd42];
	add.s32 	%r95, %r94, %r92;
	st.global.u32 	[%rd42], %r95;
	add.s32 	%r96, %r88, 3;
	mul.wide.u32 	%rd43, %r96, 4;
	add.s64 	%rd44, %rd1, %rd43;
	ld.global.u32 	%r97, [%rd44];
	add.s32 	%r98, %r97, %r95;
	st.global.u32 	[%rd44], %r98;
	add.s32 	%r99, %r88, 4;
	mul.wide.u32 	%rd45, %r99, 4;
	add.s64 	%rd46, %rd1, %rd45;
	ld.global.u32 	%r100, [%rd46];
	add.s32 	%r101, %r100, %r98;
	st.global.u32 	[%rd46], %r101;
	add.s32 	%r102, %r88, 5;
	mul.wide.u32 	%rd47, %r102, 4;
	add.s64 	%rd48, %rd1, %rd47;
	ld.global.u32 	%r103, [%rd48];
	add.s32 	%r104, %r103, %r101;
	st.global.u32 	[%rd48], %r104;
	add.s32 	%r105, %r88, 6;
	mul.wide.u32 	%rd49, %r105, 4;
	add.s64 	%rd50, %rd1, %rd49;
	ld.global.u32 	%r106, [%rd50];
	add.s32 	%r107, %r106, %r104;
	st.global.u32 	[%rd50], %r107;
	add.s32 	%r108, %r88, 7;
	mul.wide.u32 	%rd51, %r108, 4;
	add.s64 	%rd52, %rd1, %rd51;
	ld.global.u32 	%r109, [%rd52];
	add.s32 	%r110, %r109, %r107;
	st.global.u32 	[%rd52], %r110;
	add.s32 	%r111, %r88, 8;
	mul.wide.u32 	%rd53, %r111, 4;
	add.s64 	%rd54, %rd1, %rd53;
	ld.global.u32 	%r112, [%rd54];
	add.s32 	%r113, %r112, %r110;
	st.global.u32 	[%rd54], %r113;
	add.s32 	%r135, %r135, 8;
$L__BB0_8:
	setp.eq.s32 	%p8, %r18, 0;
	@%p8 bra 	$L__BB0_14;
	and.b32  	%r21, %r4, 3;
	setp.lt.u32 	%p9, %r18, 4;
	@%p9 bra 	$L__BB0_11;
	add.s32 	%r114, %r3, %r135;
	mul.wide.u32 	%rd55, %r114, 4;
	add.s64 	%rd56, %rd1, %rd55;
	ld.global.u32 	%r115, [%rd56];
	add.s32 	%r116, %r2, %r135;
	mul.wide.u32 	%rd57, %r116, 4;
	add.s64 	%rd58, %rd1, %rd57;
	ld.global.u32 	%r117, [%rd58];
	add.s32 	%r118, %r117, %r115;
	st.global.u32 	[%rd58], %r118;
	add.s32 	%r119, %r116, 1;
	mul.wide.u32 	%rd59, %r119, 4;
	add.s64 	%rd60, %rd1, %rd59;
	ld.global.u32 	%r120, [%rd60];
	add.s32 	%r121, %r120, %r118;
	st.global.u32 	[%rd60], %r121;
	add.s32 	%r122, %r114, 3;
	mul.wide.u32 	%rd61, %r122, 4;
	add.s64 	%rd62, %rd1, %rd61;
	ld.global.u32 	%r123, [%rd62];
	add.s32 	%r124, %r123, %r121;
	st.global.u32 	[%rd62], %r124;
	add.s32 	%r125, %r114, 4;
	mul.wide.u32 	%rd63, %r125, 4;
	add.s64 	%rd64, %rd1, %rd63;
	ld.global.u32 	%r126, [%rd64];
	add.s32 	%r127, %r126, %r124;
	st.global.u32 	[%rd64], %r127;
	add.s32 	%r135, %r135, 4;
$L__BB0_11:
	setp.eq.s32 	%p10, %r21, 0;
	@%p10 bra 	$L__BB0_14;
	add.s32 	%r128, %r135, %r2;
	add.s32 	%r139, %r128, -1;
	neg.s32 	%r138, %r21;
	mul.wide.u32 	%rd65, %r139, 4;
	add.s64 	%rd66, %rd1, %rd65;
	ld.global.u32 	%r137, [%rd66];
$L__BB0_13:
	.pragma "nounroll";
	add.s32 	%r139, %r139, 1;
	mul.wide.u32 	%rd67, %r139, 4;
	add.s64 	%rd68, %rd1, %rd67;
	ld.global.u32 	%r129, [%rd68];
	add.s32 	%r137, %r129, %r137;
	st.global.u32 	[%rd68], %r137;
	add.s32 	%r138, %r138, 1;
	setp.ne.s32 	%p11, %r138, 0;
	@%p11 bra 	$L__BB0_13;
$L__BB0_14:
	ret;

}
	// .globl	_Z21SinglePassRowWiseScanPKjPjS1_S1_S1_jj
.visible .entry _Z21SinglePassRowWiseScanPKjPjS1_S1_S1_jj(
	.param .u64 .ptr .align 1 _Z21SinglePassRowWiseScanPKjPjS1_S1_S1_jj_param_0,
	.param .u64 .ptr .align 1 _Z21SinglePassRowWiseScanPKjPjS1_S1_S1_jj_param_1,
	.param .u64 .ptr .align 1 _Z21SinglePassRowWiseScanPKjPjS1_S1_S1_jj_param_2,
	.param .u64 .ptr .align 1 _Z21SinglePassRowWiseScanPKjPjS1_S1_S1_jj_param_3,
	.param .u64 .ptr .align 1 _Z21SinglePassRowWiseScanPKjPjS1_S1_S1_jj_param_4,
	.param .u32 _Z21SinglePassRowWiseScanPKjPjS1_S1_S1_jj_param_5,
	.param .u32 _Z21SinglePassRowWiseScanPKjPjS1_S1_S1_jj_param_6
)
{
	.reg .pred 	%p<23>;
	.reg .b32 	%r<78>;
	.reg .b64 	%rd<22>;
	// demoted variable
	.shared .align 4 .b8 _ZZ21SinglePassRowWiseScanPKjPjS1_S1_S1_jjE2XY[1024];
	// demoted variable
	.shared .align 4 .u32 _ZZ21SinglePassRowWiseScanPKjPjS1_S1_S1_jjE5bid_s;
	// demoted variable
	.shared .align 4 .u32 _ZZ21SinglePassRowWiseScanPKjPjS1_S1_S1_jjE11previousSum;
	ld.param.u64 	%rd3, [_Z21SinglePassRowWiseScanPKjPjS1_S1_S1_jj_param_0];
	ld.param.u64 	%rd4, [_Z21SinglePassRowWiseScanPKjPjS1_S1_S1_jj_param_1];
	ld.param.u64 	%rd7, [_Z21SinglePassRowWiseScanPKjPjS1_S1_S1_jj_param_2];
	ld.param.u64 	%rd5, [_Z21SinglePassRowWiseScanPKjPjS1_S1_S1_jj_param_3];
	ld.param.u64 	%rd6, [_Z21SinglePassRowWiseScanPKjPjS1_S1_S1_jj_param_4];
	ld.param.u32 	%r22, [_Z21SinglePassRowWiseScanPKjPjS1_S1_S1_jj_param_5];
	ld.param.u32 	%r23, [_Z21SinglePassRowWiseScanPKjPjS1_S1_S1_jj_param_6];
	cvta.to.global.u64 	%rd1, %rd7;
	mov.u32 	%r1, %tid.x;
	setp.ne.s32 	%p1, %r1, 0;
	@%p1 bra 	$L__BB1_2;
	cvta.to.global.u64 	%rd8, %rd6;
	atom.global.add.u32 	%r24, [%rd8], 1;
	st.shared.u32 	[_ZZ21SinglePassRowWiseScanPKjPjS1_S1_S1_jjE5bid_s], %r24;
$L__BB1_2:
	bar.sync 	0;
	ld.shared.u32 	%r2, [_ZZ21SinglePassRowWiseScanPKjPjS1_S1_S1_jjE5bid_s];
	div.u32 	%r25, %r2, %r22;
	mul.lo.s32 	%r26, %r25, %r22;
	sub.s32 	%r27, %r2, %r26;
	shl.b32 	%r28, %r25, 8;
	add.s32 	%r3, %r28, %r1;
	mad.lo.s32 	%r4, %r27, %r23, %r3;
	setp.ge.u32 	%p2, %r3, %r23;
	shl.b32 	%r29, %r1, 2;
	mov.u32 	%r30, _ZZ21SinglePassRowWiseScanPKjPjS1_S1_S1_jjE2XY;
	add.s32 	%r5, %r30, %r29;
	@%p2 bra 	$L__BB1_4;
	cvta.to.global.u64 	%rd9, %rd3;
	mul.wide.s32 	%rd10, %r4, 4;
	add.s64 	%rd11, %rd9, %rd10;
	ld.global.u32 	%r32, [%rd11];
	st.shared.u32 	[%r5], %r32;
	bra.uni 	$L__BB1_5;
$L__BB1_4:
	mov.b32 	%r31, 0;
	st.shared.u32 	[%r5], %r31;
$L__BB1_5:
	setp.eq.s32 	%p3, %r1, 0;
	bar.sync 	0;
	mov.b32 	%r70, 0;
	@%p3 bra 	$L__BB1_7;
	ld.shared.u32 	%r70, [%r5+-4];
$L__BB1_7:
	setp.eq.s32 	%p4, %r1, 0;
	bar.sync 	0;
	@%p4 bra 	$L__BB1_9;
	ld.shared.u32 	%r34, [%r5];
	add.s32 	%r35, %r34, %r70;
	st.shared.u32 	[%r5], %r35;
$L__BB1_9:
	bar.sync 	0;
	setp.lt.u32 	%p5, %r1, 2;
	mov.b32 	%r71, 0;
	@%p5 bra 	$L__BB1_11;
	ld.shared.u32 	%r71, [%r5+-8];
$L__BB1_11:
	setp.lt.u32 	%p6, %r1, 2;
	bar.sync 	0;
	@%p6 bra 	$L__BB1_13;
	ld.shared.u32 	%r37, [%r5];
	add.s32 	%r38, %r37, %r71;
	st.shared.u32 	[%r5], %r38;
$L__BB1_13:
	bar.sync 	0;
	setp.lt.u32 	%p7, %r1, 4;
	mov.b32 	%r72, 0;
	@%p7 bra 	$L__BB1_15;
	ld.shared.u32 	%r72, [%r5+-16];
$L__BB1_15:
	setp.lt.u32 	%p8, %r1, 4;
	bar.sync 	0;
	@%p8 bra 	$L__BB1_17;
	ld.shared.u32 	%r40, [%r5];
	add.s32 	%r41, %r40, %r72;
	st.shared.u32 	[%r5], %r41;
$L__BB1_17:
	bar.sync 	0;
	setp.lt.u32 	%p9, %r1, 8;
	mov.b32 	%r73, 0;
	@%p9 bra 	$L__BB1_19;
	ld.shared.u32 	%r73, [%r5+-32];
$L__BB1_19:
	setp.lt.u32 	%p10, %r1, 8;
	bar.sync 	0;
	@%p10 bra 	$L__BB1_21;
	ld.shared.u32 	%r43, [%r5];
	add.s32 	%r44, %r43, %r73;
	st.shared.u32 	[%r5], %r44;
$L__BB1_21:
	bar.sync 	0;
	setp.lt.u32 	%p11, %r1, 16;
	mov.b32 	%r74, 0;
	@%p11 bra 	$L__BB1_23;
	ld.shared.u32 	%r74, [%r5+-64];
$L__BB1_23:
	setp.lt.u32 	%p12, %r1, 16;
	bar.sync 	0;
	@%p12 bra 	$L__BB1_25;
	ld.shared.u32 	%r46, [%r5];
	add.s32 	%r47, %r46, %r74;
	st.shared.u32 	[%r5], %r47;
$L__BB1_25:
	bar.sync 	0;
	setp.lt.u32 	%p13, %r1, 32;
	mov.b32 	%r75, 0;
	@%p13 bra 	$L__BB1_27;
	ld.shared.u32 	%r75, [%r5+-128];
$L__BB1_27:
	setp.lt.u32 	%p14, %r1, 32;
	bar.sync 	0;
	@%p14 bra 	$L__BB1_29;
	ld.shared.u32 	%r49, [%r5];
	add.s32 	%r50, %r49, %r75;
	st.shared.u32 	[%r5], %r50;
$L__BB1_29:
	bar.sync 	0;
	setp.lt.u32 	%p15, %r1, 64;
	mov.b32 	%r76, 0;
	@%p15 bra 	$L__BB1_31;
	ld.shared.u32 	%r76, [%r5+-256];
$L__BB1_31:
	setp.lt.u32 	%p16, %r1, 64;
	bar.sync 	0;
	@%p16 bra 	$L__BB1_33;
	ld.shared.u32 	%r52, [%r5];
	add.s32 	%r53, %r52, %r76;
	st.shared.u32 	[%r5], %r53;
$L__BB1_33:
	bar.sync 	0;
	setp.lt.u32 	%p17, %r1, 128;
	mov.b32 	%r77, 0;
	@%p17 bra 	$L__BB1_35;
	ld.shared.u32 	%r77, [%r5+-512];
$L__BB1_35:
	setp.lt.u32 	%p18, %r1, 128;
	bar.sync 	0;
	@%p18 bra 	$L__BB1_37;
	ld.shared.u32 	%r55, [%r5];
	add.s32 	%r56, %r55, %r77;
	st.shared.u32 	[%r5], %r56;
$L__BB1_37:
	setp.ne.s32 	%p19, %r1, 0;
	@%p19 bra 	$L__BB1_42;
	setp.gt.u32 	%p20, %r22, %r2;
	@%p20 bra 	$L__BB1_41;
	mul.wide.u32 	%rd12, %r2, 4;
	add.s64 	%rd2, %rd1, %rd12;
$L__BB1_40:
	atom.global.or.b32 	%r57, [%rd2], 0;
	setp.eq.s32 	%p21, %r57, 0;
	@%p21 bra 	$L__BB1_40;
$L__BB1_41:
	cvta.to.global.u64 	%rd13, %rd5;
	mul.wide.u32 	%rd14, %r2, 4;
	add.s64 	%rd15, %rd13, %rd14;
	ld.global.u32 	%r58, [%rd15];
	st.shared.u32 	[_ZZ21SinglePassRowWiseScanPKjPjS1_S1_S1_jjE11previousSum], %r58;
	mov.u32 	%r59, %ntid.x;
	shl.b32 	%r60, %r59, 2;
	add.s32 	%r62, %r30, %r60;
	ld.shared.u32 	%r63, [%r62+-4];
	add.s32 	%r64, %r63, %r58;
	add.s32 	%r65, %r2, %r22;
	mul.wide.u32 	%rd16, %r65, 4;
	add.s64 	%rd17, %rd13, %rd16;
	st.global.u32 	[%rd17], %r64;
	membar.gl;
	add.s64 	%rd18, %rd1, %rd16;
	atom.global.add.u32 	%r66, [%rd18], 1;
$L__BB1_42:
	setp.ge.u32 	%p22, %r3, %r23;
	bar.sync 	0;
	@%p22 bra 	$L__BB1_44;
	ld.shared.u32 	%r67, [%r5];
	ld.shared.u32 	%r68, [_ZZ21SinglePassRowWiseScanPKjPjS1_S1_S1_jjE11previousSum];
	add.s32 	%r69, %r68, %r67;
	cvta.to.global.u64 	%rd19, %rd4;
	mul.wide.s32 	%rd20, %r4, 4;
	add.s64 	%rd21, %rd19, %rd20;
	st.global.u32 	[%rd21], %r69;
$L__BB1_44:
	ret;

}
	// .globl	_Z9TransposePKjPjjj
.visible .entry _Z9TransposePKjPjjj(
	.param .u64 .ptr .align 1 _Z9TransposePKjPjjj_param_0,
	.param .u64 .ptr .align 1 _Z9TransposePKjPjjj_param_1,
	.param .u32 _Z9TransposePKjPjjj_param_2,
	.param .u32 _Z9TransposePKjPjjj_param_3
)
{
	.reg .pred 	%p<15>;
	.reg .b32 	%r<62>;
	.reg .b64 	%rd<21>;
	// demoted variable
	.shared .align 4 .b8 _ZZ9TransposePKjPjjjE4tile[4224];
	ld.param.u64 	%rd3, [_Z9TransposePKjPjjj_param_0];
	ld.param.u64 	%rd4, [_Z9TransposePKjPjjj_param_1];
	ld.param.u32 	%r19, [_Z9TransposePKjPjjj_param_2];
	ld.param.u32 	%r20, [_Z9TransposePKjPjjj_param_3];
	cvta.to.global.u64 	%rd1, %rd3;
	cvta.to.global.u64 	%rd2, %rd4;
	setp.ne.s32 	%p1, %r20, %r19;
	@%p1 bra 	$L__BB2_2;
	mov.u32 	%r61, %ctaid.x;
	mov.u32 	%r29, %ctaid.y;
	add.s32 	%r30, %r61, %r29;
	mov.u32 	%r31, %nctaid.x;
	rem.u32 	%r60, %r30, %r31;
	bra.uni 	$L__BB2_3;
$L__BB2_2:
	mov.u32 	%r21, %ctaid.x;
	mov.u32 	%r22, %nctaid.x;
	mov.u32 	%r23, %ctaid.y;
	mad.lo.s32 	%r24, %r22, %r23, %r21;
	mov.u32 	%r25, %nctaid.y;
	div.u32 	%r26, %r24, %r25;
	mul.lo.s32 	%r27, %r26, %r25;
	sub.s32 	%r61, %r24, %r27;
	add.s32 	%r28, %r26, %r61;
	rem.u32 	%r60, %r28, %r22;
$L__BB2_3:
	shl.b32 	%r7, %r60, 5;
	mov.u32 	%r8, %tid.x;
	add.s32 	%r9, %r7, %r8;
	shl.b32 	%r10, %r61, 5;
	mov.u32 	%r11, %tid.y;
	add.s32 	%r12, %r10, %r11;
	setp.ge.u32 	%p2, %r9, %r20;
	setp.ge.u32 	%p3, %r12, %r19;
	shl.b32 	%r32, %r8, 2;
	mov.u32 	%r33, _ZZ9TransposePKjPjjjE4tile;
	add.s32 	%r13, %r33, %r32;
	or.pred  	%p4, %p2, %p3;
	@%p4 bra 	$L__BB2_10;
	mad.lo.s32 	%r14, %r12, %r20, %r9;
	mul.wide.u32 	%rd5, %r14, 4;
	add.s64 	%rd6, %rd1, %rd5;
	ld.global.u32 	%r34, [%rd6];
	mad.lo.s32 	%r15, %r11, 132, %r13;
	st.shared.u32 	[%r15], %r34;
	add.s32 	%r35, %r12, 8;
	setp.ge.u32 	%p5, %r35, %r19;
	@%p5 bra 	$L__BB2_6;
	shl.b32 	%r36, %r20, 3;
	add.s32 	%r37, %r14, %r36;
	mul.wide.u32 	%rd7, %r37, 4;
	add.s64 	%rd8, %rd1, %rd7;
	ld.global.u32 	%r38, [%rd8];
	st.shared.u32 	[%r15+1056], %r38;
$L__BB2_6:
	add.s32 	%r39, %r12, 16;
	setp.ge.u32 	%p6, %r39, %r19;
	@%p6 bra 	$L__BB2_8;
	shl.b32 	%r40, %r20, 4;
	add.s32 	%r41, %r14, %r40;
	mul.wide.u32 	%rd9, %r41, 4;
	add.s64 	%rd10, %rd1, %rd9;
	ld.global.u32 	%r42, [%rd10];
	st.shared.u32 	[%r15+2112], %r42;
$L__BB2_8:
	add.s32 	%r43, %r12, 24;
	setp.ge.u32 	%p7, %r43, %r19;
	@%p7 bra 	$L__BB2_10;
	mad.lo.s32 	%r44, %r20, 24, %r14;
	mul.wide.u32 	%rd11, %r44, 4;
	add.s64 	%rd12, %rd1, %rd11;
	ld.global.u32 	%r45, [%rd12];
	st.shared.u32 	[%r15+3168], %r45;
$L__BB2_10:
	bar.sync 	0;
	add.s32 	%r16, %r10, %r8;
	add.s32 	%r17, %r7, %r11;
	setp.ge.u32 	%p8, %r16, %r19;
	setp.ge.u32 	%p9, %r17, %r20;
	or.pred  	%p10, %p9, %p8;
	@%p10 bra 	$L__BB2_19;
	shl.b32 	%r46, %r8, 7;
	add.s32 	%r47, %r13, %r46;
	setp.gt.u32 	%p11, %r11, 31;
	shl.b32 	%r48, %r11, 2;
	add.s32 	%r18, %r47, %r48;
	@%p11 bra 	$L__BB2_13;
	ld.shared.u32 	%r49, [%r18];
	mad.lo.s32 	%r50, %r17, %r19, %r16;
	mul.wide.u32 	%rd13, %r50, 4;
	add.s64 	%rd14, %rd2, %rd13;
	st.global.u32 	[%rd14], %r49;
$L__BB2_13:
	setp.gt.u32 	%p12, %r11, 23;
	@%p12 bra 	$L__BB2_15;
	ld.shared.u32 	%r51, [%r18+32];
	add.s32 	%r52, %r17, 8;
	mad.lo.s32 	%r53, %r52, %r19, %r16;
	mul.wide.u32 	%rd15, %r53, 4;
	add.s64 	%rd16, %rd2, %rd15;
	st.global.u32 	[%rd16], %r51;
$L__BB2_15:
	setp.gt.u32 	%p13, %r11, 15;
	@%p13 bra 	$L__BB2_17;
	ld.shared.u32 	%r54, [%r18+64];
	add.s32 	%r55, %r17, 16;
	mad.lo.s32 	%r56, %r55, %r19, %r16;
	mul.wide.u32 	%rd17, %r56, 4;
	add.s64 	%rd18, %rd2, %rd17;
	st.global.u32 	[%rd18], %r54;
$L__BB2_17:
	setp.gt.u32 	%p14, %r11, 7;
	@%p14 bra 	$L__BB2_19;
	ld.shared.u32 	%r57, [%r18+96];
	add.s32 	%r58, %r17, 24;
	mad.lo.s32 	%r59, %r58, %r19, %r16;
	mul.wide.u32 	%rd19, %r59, 4;
	add.s64 	%rd20, %rd2, %rd19;
	st.global.u32 	[%rd20], %r57;
$L__BB2_19:
	ret;

}


// ===== COMPILED SASS (sm_100) =====

	.target	sm_100

	.elftype	@"ET_EXEC"


//--------------------- .note.nv.tkinfo           --------------------------
	.section	.note.nv.tkinfo,"",@"SHT_NOTE"
	.sectionflags	@"SHF_NOTE_NV_TKINFO"
	.tkinfo
        /*0018*/ 	.word	0x00000002
        /*0030*/ 	.string	""
        /*0030*/ 	.string	"ptxas"
        /*0030*/ 	.string	"Cuda compilation tools, release 13.0, V13.0.88"
        /*0030*/ 	.string	"Build cuda_13.0.r13.0/compiler.36424714_0"
        /*0030*/ 	.string	"-arch sm_100 -m 64 "



//--------------------- .note.nv.cuinfo           --------------------------
	.section	.note.nv.cuinfo,"",@"SHT_NOTE"
	.sectionflags	@"SHF_NOTE_NV_CUINFO"
        /*0018*/ 	.short	0x0002
        /*001a*/ 	.short	0x0064
        /*001c*/ 	.short	0x0082
	.zero		2


//--------------------- .nv.info                  --------------------------
	.section	.nv.info,"",@"SHT_CUDA_INFO"
	.align	4


	//----- nvinfo : EIATTR_REGCOUNT
	.align		4
        /*0000*/ 	.byte	0x04, 0x2f
        /*0002*/ 	.short	(.L_1 - .L_0)
	.align		4
.L_0:
        /*0004*/ 	.word	index@(_Z7SumRowsPjjj)
        /*0008*/ 	.word	0x0000001a


	//----- nvinfo : EIATTR_FRAME_SIZE
	.align		4
.L_1:
        /*000c*/ 	.byte	0x04, 0x11
        /*000e*/ 	.short	(.L_3 - .L_2)
	.align		4
.L_2:
        /*0010*/ 	.word	index@(_Z7SumRowsPjjj)
        /*0014*/ 	.word	0x00000000


	//----- nvinfo : EIATTR_REGCOUNT
	.align		4
.L_3:
        /*0018*/ 	.byte	0x04, 0x2f
        /*001a*/ 	.short	(.L_5 - .L_4)
	.align		4
.L_4:
        /*001c*/ 	.word	index@(_Z21SinglePassRowWiseScanPKjPjS1_S1_S1_jj)
        /*0020*/ 	.word	0x00000012


	//----- nvinfo : EIATTR_FRAME_SIZE
	.align		4
.L_5:
        /*0024*/ 	.byte	0x04, 0x11
        /*0026*/ 	.short	(.L_7 - .L_6)
	.align		4
.L_6:
        /*0028*/ 	.word	index@(_Z21SinglePassRowWiseScanPKjPjS1_S1_S1_jj)
        /*002c*/ 	.word	0x00000000


	//----- nvinfo : EIATTR_REGCOUNT
	.align		4
.L_7:
        /*0030*/ 	.byte	0x04, 0x2f
        /*0032*/ 	.short	(.L_9 - .L_8)
	.align		4
.L_8:
        /*0034*/ 	.word	index@(_Z9TransposePKjPjjj)
        /*0038*/ 	.word	0x00000018


	//----- nvinfo : EIATTR_FRAME_SIZE
	.align		4
.L_9:
        /*003c*/ 	.byte	0x04, 0x11
        /*003e*/ 	.short	(.L_11 - .L_10)
	.align		4
.L_10:
        /*0040*/ 	.word	index@(_Z9TransposePKjPjjj)
        /*0044*/ 	.word	0x00000000


	//----- nvinfo : EIATTR_MIN_STACK_SIZE
	.align		4
.L_11:
        /*0048*/ 	.byte	0x04, 0x12
        /*004a*/ 	.short	(.L_13 - .L_12)
	.align		4
.L_12:
        /*004c*/ 	.word	index@(_Z9TransposePKjPjjj)
        /*0050*/ 	.word	0x00000000


	//----- nvinfo : EIATTR_MIN_STACK_SIZE
	.align		4
.L_13:
        /*0054*/ 	.byte	0x04, 0x12
        /*0056*/ 	.short	(.L_15 - .L_14)
	.align		4
.L_14:
        /*0058*/ 	.word	index@(_Z21SinglePassRowWiseScanPKjPjS1_S1_S1_jj)
        /*005c*/ 	.word	0x00000000


	//----- nvinfo : EIATTR_MIN_STACK_SIZE
	.align		4
.L_15:
        /*0060*/ 	.byte	0x04, 0x12
        /*0062*/ 	.short	(.L_17 - .L_16)
	.align		4
.L_16:
        /*0064*/ 	.word	index@(_Z7SumRowsPjjj)
        /*0068*/ 	.word	0x00000000
.L_17:


//--------------------- .nv.compat                --------------------------
	.section	.nv.compat,"",@"SHT_CUDA_COMPAT_INFO"
	.align	4
        /*0000*/ 	.byte	0x02, 0x09, 0x00, 0x00, 0x02, 0x02, 0x01, 0x00, 0x02, 0x05, 0x05, 0x00, 0x03, 0x07, 0x01, 0x01
        /*0010*/ 	.byte	0x02, 0x03, 0x00, 0x00, 0x02, 0x06, 0x01, 0x00, 0x04, 0x0b, 0x08, 0x00, 0x09, 0x00, 0x00, 0x00
        /*0020*/ 	.byte	0x00, 0x00, 0x00, 0x00


//--------------------- .nv.info._Z9TransposePKjPjjj --------------------------
	.section	.nv.info._Z9TransposePKjPjjj,"",@"SHT_CUDA_INFO"
	.sectionflags	@""
	.align	4


	//----- nvinfo : EIATTR_CUDA_API_VERSION
	.align		4
        /*0000*/ 	.byte	0x04, 0x37
        /*0002*/ 	.short	(.L_19 - .L_18)
.L_18:
        /*0004*/ 	.word	0x00000082


	//----- nvinfo : EIATTR_KPARAM_INFO
	.align		4
.L_19:
        /*0008*/ 	.byte	0x04, 0x17
        /*000a*/ 	.short	(.L_21 - .L_20)
.L_20:
        /*000c*/ 	.word	0x00000000
        /*0010*/ 	.short	0x0003
        /*0012*/ 	.short	0x0014
        /*0014*/ 	.byte	0x00, 0xf0, 0x11, 0x00


	//----- nvinfo : EIATTR_KPARAM_INFO
	.align		4
.L_21:
        /*0018*/ 	.byte	0x04, 0x17
        /*001a*/ 	.short	(.L_23 - .L_22)
.L_22:
        /*001c*/ 	.word	0x00000000
        /*0020*/ 	.short	0x0002
        /*0022*/ 	.short	0x0010
        /*0024*/ 	.byte	0x00, 0xf0, 0x11, 0x00


	//----- nvinfo : EIATTR_KPARAM_INFO
	.align		4
.L_23:
        /*0028*/ 	.byte	0x04, 0x17
        /*002a*/ 	.short	(.L_25 - .L_24)
.L_24:
        /*002c*/ 	.word	0x00000000
        /*0030*/ 	.short	0x0001
        /*0032*/ 	.short	0x0008
        /*0034*/ 	.byte	0x00, 0xf5, 0x21, 0x00


	//----- nvinfo : EIATTR_KPARAM_INFO
	.align		4
.L_25:
        /*0038*/ 	.byte	0x04, 0x17
        /*003a*/ 	.short	(.L_27 - .L_26)
.L_26:
        /*003c*/ 	.word	0x00000000
        /*0040*/ 	.short	0x0000
        /*0042*/ 	.short	0x0000
        /*0044*/ 	.byte	0x00, 0xf5, 0x21, 0x00


	//----- nvinfo : EIATTR_SPARSE_MMA_MASK
	.align		4
.L_27:
        /*0048*/ 	.byte	0x03, 0x50
        /*004a*/ 	.short	0x0000


	//----- nvinfo : EIATTR_MAXREG_COUNT
	.align		4
        /*004c*/ 	.byte	0x03, 0x1b
        /*004e*/ 	.short	0x00ff


	//----- nvinfo : EIATTR_NUM_BARRIERS
	.align		4
        /*0050*/ 	.byte	0x02, 0x4c
        /*0052*/ 	.byte	0x01
	.zero		1


	//----- nvinfo : EIATTR_MERCURY_ISA_VERSION
	.align		4
        /*0054*/ 	.byte	0x03, 0x5f
        /*0056*/ 	.short	0x0101


	//----- nvinfo : EIATTR_VRC_CTA_INIT_COUNT
	.align		4
        /*0058*/ 	.byte	0x02, 0x4a
	.zero		1
	.zero		1


	//----- nvinfo : EIATTR_EXIT_INSTR_OFFSETS
	.align		4
        /*005c*/ 	.byte	0x04, 0x1c
        /*005e*/ 	.short	(.L_29 - .L_28)


	//   ....[0]....
.L_28:
        /*0060*/ 	.word	0x00000720


	//   ....[1]....
        /*0064*/ 	.word	0x000008a0


	//   ....[2]....
        /*0068*/ 	.word	0x00000910


	//----- nvinfo : EIATTR_CRS_STACK_SIZE
	.align		4
.L_29:
        /*006c*/ 	.byte	0x04, 0x1e
        /*006e*/ 	.short	(.L_31 - .L_30)
.L_30:
        /*0070*/ 	.word	0x00000000


	//----- nvinfo : EIATTR_CBANK_PARAM_SIZE
	.align		4
.L_31:
        /*0074*/ 	.byte	0x03, 0x19
        /*0076*/ 	.short	0x0018


	//----- nvinfo : EIATTR_PARAM_CBANK
	.align		4
        /*0078*/ 	.byte	0x04, 0x0a
        /*007a*/ 	.short	(.L_33 - .L_32)
	.align		4
.L_32:
        /*007c*/ 	.word	index@(.nv.constant0._Z9TransposePKjPjjj)
        /*0080*/ 	.short	0x0380
        /*0082*/ 	.short	0x0018


	//----- nvinfo : EIATTR_SW_WAR
	.align		4
.L_33:
        /*0084*/ 	.byte	0x04, 0x36
        /*0086*/ 	.short	(.L_35 - .L_34)
.L_34:
        /*0088*/ 	.word	0x00000008
.L_35:


//--------------------- .nv.info._Z21SinglePassRowWiseScanPKjPjS1_S1_S1_jj --------------------------
	.section	.nv.info._Z21SinglePassRowWiseScanPKjPjS1_S1_S1_jj,"",@"SHT_CUDA_INFO"
	.sectionflags	@""
	.align	4


	//----- nvinfo : EIATTR_CUDA_API_VERSION
	.align		4
        /*0000*/ 	.byte	0x04, 0x37
        /*0002*/ 	.short	(.L_37 - .L_36)
.L_36:
        /*0004*/ 	.word	0x00000082


	//----- nvinfo : EIATTR_KPARAM_INFO
	.align		4
.L_37:
        /*0008*/ 	.byte	0x04, 0x17
        /*000a*/ 	.short	(.L_39 - .L_38)
.L_38:
        /*000c*/ 	.word	0x00000000
        /*0010*/ 	.short	0x0006
        /*0012*/ 	.short	0x002c
        /*0014*/ 	.byte	0x00, 0xf0, 0x11, 0x00


	//----- nvinfo : EIATTR_KPARAM_INFO
	.align		4
.L_39:
        /*0018*/ 	.byte	0x04, 0x17
        /*001a*/ 	.short	(.L_41 - .L_40)
.L_40:
        /*001c*/ 	.word	0x00000000
        /*0020*/ 	.short	0x0005
        /*0022*/ 	.short	0x0028
        /*0024*/ 	.byte	0x00, 0xf0, 0x11, 0x00


	//----- nvinfo : EIATTR_KPARAM_INFO
	.align		4
.L_41:
        /*0028*/ 	.byte	0x04, 0x17
        /*002a*/ 	.short	(.L_43 - .L_42)
.L_42:
        /*002c*/ 	.word	0x00000000
        /*0030*/ 	.short	0x0004
        /*0032*/ 	.short	0x0020
        /*0034*/ 	.byte	0x00, 0xf5, 0x21, 0x00


	//----- nvinfo : EIATTR_KPARAM_INFO
	.align		4
.L_43:
        /*0038*/ 	.byte	0x04, 0x17
        /*003a*/ 	.short	(.L_45 - .L_44)
.L_44:
        /*003c*/ 	.word	0x00000000
        /*0040*/ 	.short	0x0003
        /*0042*/ 	.short	0x0018
        /*0044*/ 	.byte	0x00, 0xf5, 0x21, 0x00


	//----- nvinfo : EIATTR_KPARAM_INFO
	.align		4
.L_45:
        /*0048*/ 	.byte	0x04, 0x17
        /*004a*/ 	.short	(.L_47 - .L_46)
.L_46:
        /*004c*/ 	.word	0x00000000
        /*0050*/ 	.short	0x0002
        /*0052*/ 	.short	0x0010
        /*0054*/ 	.byte	0x00, 0xf5, 0x21, 0x00


	//----- nvinfo : EIATTR_KPARAM_INFO
	.align		4
.L_47:
        /*0058*/ 	.byte	0x04, 0x17
        /*005a*/ 	.short	(.L_49 - .L_48)
.L_48:
        /*005c*/ 	.word	0x00000000
        /*0060*/ 	.short	0x0001
        /*0062*/ 	.short	0x0008
        /*0064*/ 	.byte	0x00, 0xf5, 0x21, 0x00


	//----- nvinfo : EIATTR_KPARAM_INFO
	.align		4
.L_49:
        /*0068*/ 	.byte	0x04, 0x17
        /*006a*/ 	.short	(.L_51 - .L_50)
.L_50:
        /*006c*/ 	.word	0x00000000
        /*0070*/ 	.short	0x0000
        /*0072*/ 	.short	0x0000
        /*0074*/ 	.byte	0x00, 0xf5, 0x21, 0x00


	//----- nvinfo : EIATTR_SPARSE_MMA_MASK
	.align		4
.L_51:
        /*0078*/ 	.byte	0x03, 0x50
        /*007a*/ 	.short	0x0000


	//----- nvinfo : EIATTR_MAXREG_COUNT
	.align		4
        /*007c*/ 	.byte	0x03, 0x1b
        /*007e*/ 	.short	0x00ff


	//----- nvinfo : EIATTR_NUM_BARRIERS
	.align		4
        /*0080*/ 	.byte	0x02, 0x4c
        /*0082*/ 	.byte	0x01
	.zero		1


	//----- nvinfo : EIATTR_MERCURY_ISA_VERSION
	.align		4
        /*0084*/ 	.byte	0x03, 0x5f
        /*0086*/ 	.short	0x0101


	//----- nvinfo : EIATTR_VRC_CTA_INIT_COUNT
	.align		4
        /*0088*/ 	.byte	0x02, 0x4a
	.zero		1
	.zero		1


	//----- nvinfo : EIATTR_EXIT_INSTR_OFFSETS
	.align		4
        /*008c*/ 	.byte	0x04, 0x1c
        /*008e*/ 	.short	(.L_53 - .L_52)


	//   ....[0]....
.L_52:
        /*0090*/ 	.word	0x00000950


	//   ....[1]....
        /*0094*/ 	.word	0x000009c0


	//----- nvinfo : EIATTR_CRS_STACK_SIZE
	.align		4
.L_53:
        /*0098*/ 	.byte	0x04, 0x1e
        /*009a*/ 	.short	(.L_55 - .L_54)
.L_54:
        /*009c*/ 	.word	0x00000000


	//----- nvinfo : EIATTR_CBANK_PARAM_SIZE
	.align		4
.L_55:
        /*00a0*/ 	.byte	0x03, 0x19
        /*00a2*/ 	.short	0x0030


	//----- nvinfo : EIATTR_PARAM_CBANK
	.align		4
        /*00a4*/ 	.byte	0x04, 0x0a
        /*00a6*/ 	.short	(.L_57 - .L_56)
	.align		4
.L_56:
        /*00a8*/ 	.word	index@(.nv.constant0._Z21SinglePassRowWiseScanPKjPjS1_S1_S1_jj)
        /*00ac*/ 	.short	0x0380
        /*00ae*/ 	.short	0x0030


	//----- nvinfo : EIATTR_SW_WAR
	.align		4
.L_57:
        /*00b0*/ 	.byte	0x04, 0x36
        /*00b2*/ 	.short	(.L_59 - .L_58)
.L_58:
        /*00b4*/ 	.word	0x00000008
.L_59:


//--------------------- .nv.info._Z7SumRowsPjjj   --------------------------
	.section	.nv.info._Z7SumRowsPjjj,"",@"SHT_CUDA_INFO"
	.sectionflags	@""
	.align	4


	//----- nvinfo : EIATTR_CUDA_API_VERSION
	.align		4
        /*0000*/ 	.byte	0x04, 0x37
        /*0002*/ 	.short	(.L_61 - .L_60)
.L_60:
        /*0004*/ 	.word	0x00000082


	//----- nvinfo : EIATTR_KPARAM_INFO
	.align		4
.L_61:
        /*0008*/ 	.byte	0x04, 0x17
        /*000a*/ 	.short	(.L_63 - .L_62)
.L_62:
        /*000c*/ 	.word	0x00000000
        /*0010*/ 	.short	0x0002
        /*0012*/ 	.short	0x000c
        /*0014*/ 	.byte	0x00, 0xf0, 0x11, 0x00


	//----- nvinfo : EIATTR_KPARAM_INFO
	.align		4
.L_63:
        /*0018*/ 	.byte	0x04, 0x17
        /*001a*/ 	.short	(.L_65 - .L_64)
.L_64:
        /*001c*/ 	.word	0x00000000
        /*0020*/ 	.short	0x0001
        /*0022*/ 	.short	0x0008
        /*0024*/ 	.byte	0x00, 0xf0, 0x11, 0x00


	//----- nvinfo : EIATTR_KPARAM_INFO
	.align		4
.L_65:
        /*0028*/ 	.byte	0x04, 0x17
        /*002a*/ 	.short	(.L_67 - .L_66)
.L_66:
        /*002c*/ 	.word	0x00000000
        /*0030*/ 	.short	0x0000
        /*0032*/ 	.short	0x0000
        /*0034*/ 	.byte	0x00, 0xf5, 0x21, 0x00


	//----- nvinfo : EIATTR_SPARSE_MMA_MASK
	.align		4
.L_67:
        /*0038*/ 	.byte	0x03, 0x50
        /*003a*/ 	.short	0x0000


	//----- nvinfo : EIATTR_MAXREG_COUNT
	.align		4
        /*003c*/ 	.byte	0x03, 0x1b
        /*003e*/ 	.short	0x00ff


	//----- nvinfo : EIATTR_MERCURY_ISA_VERSION
	.align		4
        /*0040*/ 	.byte	0x03, 0x5f
        /*0042*/ 	.short	0x0101


	//----- nvinfo : EIATTR_VRC_CTA_INIT_COUNT
	.align		4
        /*0044*/ 	.byte	0x02, 0x4a
	.zero		1
	.zero		1


	//----- nvinfo : EIATTR_EXIT_INSTR_OFFSETS
	.align		4
        /*0048*/ 	.byte	0x04, 0x1c
        /*004a*/ 	.short	(.L_69 - .L_68)


	//   ....[0]....
.L_68:
        /*004c*/ 	.word	0x00000080


	//   ....[1]....
        /*0050*/ 	.word	0x000006f0


	//   ....[2]....
        /*0054*/ 	.word	0x00000a10


	//   ....[3]....
        /*0058*/ 	.word	0x00000bf0


	//   ....[4]....
        /*005c*/ 	.word	0x00000cd0


	//----- nvinfo : EIATTR_CBANK_PARAM_SIZE
	.align		4
.L_69:
        /*0060*/ 	.byte	0x03, 0x19
        /*0062*/ 	.short	0x0010


	//----- nvinfo : EIATTR_PARAM_CBANK
	.align		4
        /*0064*/ 	.byte	0x04, 0x0a
        /*0066*/ 	.short	(.L_71 - .L_70)
	.align		4
.L_70:
        /*0068*/ 	.word	index@(.nv.constant0._Z7SumRowsPjjj)
        /*006c*/ 	.short	0x0380
        /*006e*/ 	.short	0x0010


	//----- nvinfo : EIATTR_SW_WAR
	.align		4
.L_71:
        /*0070*/ 	.byte	0x04, 0x36
        /*0072*/ 	.short	(.L_73 - .L_72)
.L_72:
        /*0074*/ 	.word	0x00000008
.L_73:


//--------------------- .nv.callgraph             --------------------------
	.section	.nv.callgraph,"",@"SHT_CUDA_CALLGRAPH"
	.align	4
	.sectionentsize	8
	.align		4
        /*0000*/ 	.word	0x00000000
	.align		4
        /*0004*/ 	.word	0xffffffff
	.align		4
        /*0008*/ 	.word	0x00000000
	.align		4
        /*000c*/ 	.word	0xfffffffe
	.align		4
        /*0010*/ 	.word	0x00000000
	.align		4
        /*0014*/ 	.word	0xfffffffd
	.align		4
        /*0018*/ 	.word	0x00000000
	.align		4
        /*001c*/ 	.word	0xfffffffc


//--------------------- .text._Z9TransposePKjPjjj --------------------------
	.section	.text._Z9TransposePKjPjjj,"ax",@progbits
	.align	128
        .global         _Z9TransposePKjPjjj
        .type           _Z9TransposePKjPjjj,@function
        .size           _Z9TransposePKjPjjj,(.L_x_20 - _Z9TransposePKjPjjj)
        .other          _Z9TransposePKjPjjj,@"STO_CUDA_ENTRY STV_DEFAULT"
_Z9TransposePKjPjjj:
.text._Z9TransposePKjPjjj:
[----:B------:R-:W-:Y:S08]  /*0000*/  LDC R1, c[0x0][0x37c] ;  /* 0x0000df00ff017b82 */ /* 0x000ff00000000800 */
[----:B------:R-:W0:Y:S02]  /*0010*/  LDC.64 R2, c[0x0][0x390] ;  /* 0x0000e400ff027b82 */ /* 0x000e240000000a00 */
[----:B0-----:R-:W-:-:S13]  /*0020*/  ISETP.NE.AND P0, PT, R3, R2, PT ;  /* 0x000000020300720c */ /* 0x001fda0003f05270 */
[----:B------:R-:W-:Y:S05]  /*0030*/  @P0 BRA `(.L_x_0) ;  /* 0x00000000005c0947 */ /* 0x000fea0003800000 */
[----:B------:R-:W0:Y:S08]  /*0040*/  LDC R7, c[0x0][0x370] ;  /* 0x0000dc00ff077b82 */ /* 0x000e300000000800 */
[----:B------:R-:W-:Y:S08]  /*0050*/  S2UR UR5, SR_CTAID.X ;  /* 0x00000000000579c3 */ /* 0x000ff00000002500 */
[----:B------:R-:W1:Y:S01]  /*0060*/  S2UR UR4, SR_CTAID.Y ;  /* 0x00000000000479c3 */ /* 0x000e620000002600 */
[----:B0-----:R-:W0:Y:S01]  /*0070*/  I2F.U32.RP R0, R7 ;  /* 0x0000000700007306 */ /* 0x001e220000209000 */
[----:B------:R-:W-:-:S07]  /*0080*/  ISETP.NE.U32.AND P1, PT, R7, RZ, PT ;  /* 0x000000ff0700720c */ /* 0x000fce0003f25070 */
[----:B0-----:R-:W0:Y:S01]  /*0090*/  MUFU.RCP R0, R0 ;  /* 0x0000000000007308 */ /* 0x001e220000001000 */
[----:B-1----:R-:W-:Y:S01]  /*00a0*/  UIADD3 UR4, UPT, UPT, UR5, UR4, URZ ;  /* 0x0000000405047290 */ /* 0x002fe2000fffe0ff */
[----:B0-----:R-:W-:-:S06]  /*00b0*/  IADD3 R4, PT, PT, R0, 0xffffffe, RZ ;  /* 0x0ffffffe00047810 */ /* 0x001fcc0007ffe0ff */
[----:B------:R0:W1:Y:S02]  /*00c0*/  F2I.FTZ.U32.TRUNC.NTZ R5, R4 ;  /* 0x0000000400057305 */ /* 0x000064000021f000 */
[----:B0-----:R-:W-:Y:S02]  /*00d0*/  HFMA2 R4, -RZ, RZ, 0, 0 ;  /* 0x00000000ff047431 */ /* 0x001fe400000001ff */
[----:B-1----:R-:W-:-:S04]  /*00e0*/  IMAD.MOV R6, RZ, RZ, -R5 ;  /* 0x000000ffff067224 */ /* 0x002fc800078e0a05 */
[----:B------:R-:W-:-:S04]  /*00f0*/  IMAD R9, R6, R7, RZ ;  /* 0x0000000706097224 */ /* 0x000fc800078e02ff */
[----:B------:R-:W-:-:S06]  /*0100*/  IMAD.HI.U32 R5, R5, R9, R4 ;  /* 0x0000000905057227 */ /* 0x000fcc00078e0004 */
[----:B------:R-:W-:-:S04]  /*0110*/  IMAD.HI.U32 R5, R5, UR4, RZ ;  /* 0x0000000405057c27 */ /* 0x000fc8000f8e00ff */
[----:B------:R-:W-:-:S04]  /*0120*/  IMAD.MOV R0, RZ, RZ, -R5 ;  /* 0x000000ffff007224 */ /* 0x000fc800078e0a05 */
[----:B------:R-:W-:-:S05]  /*0130*/  IMAD R0, R7, R0, UR4 ;  /* 0x0000000407007e24 */ /* 0x000fca000f8e0200 */
[----:B------:R-:W-:-:S13]  /*0140*/  ISETP.GE.U32.AND P0, PT, R0, R7, PT ;  /* 0x000000070000720c */ /* 0x000fda0003f06070 */
[----:B------:R-:W-:-:S04]  /*0150*/  @P0 IADD3 R0, PT, PT, R0, -R7, RZ ;  /* 0x8000000700000210 */ /* 0x000fc80007ffe0ff */
[----:B------:R-:W-:-:S13]  /*0160*/  ISETP.GE.U32.AND P0, PT, R0, R7, PT ;  /* 0x000000070000720c */ /* 0x000fda0003f06070 */
[----:B------:R-:W-:Y:S01]  /*0170*/  @P0 IMAD.IADD R0, R0, 0x1, -R7 ;  /* 0x0000000100000824 */ /* 0x000fe200078e0a07 */
[----:B------:R-:W-:Y:S02]  /*0180*/  @!P1 LOP3.LUT R0, RZ, R7, RZ, 0x33, !PT ;  /* 0x00000007ff009212 */ /* 0x000fe400078e33ff */
[----:B------:R-:W-:Y:S01]  /*0190*/  MOV R7, UR5 ;  /* 0x0000000500077c02 */ /* 0x000fe20008000f00 */
[----:B------:R-:W-:Y:S06]  /*01a0*/  BRA `(.L_x_1) ;  /* 0x0000000000b07947 */ /* 0x000fec0003800000 */
.L_x_0:
[----:B------:R-:W0:Y:S01]  /*01b0*/  LDC R0, c[0x0][0x370] ;  /* 0x0000dc00ff007b82 */ /* 0x000e220000000800 */
[----:B------:R-:W1:Y:S01]  /*01c0*/  S2R R9, SR_CTAID.X ;  /* 0x0000000000097919 */ /* 0x000e620000002500 */
[----:B------:R-:W1:Y:S06]  /*01d0*/  S2R R11, SR_CTAID.Y ;  /* 0x00000000000b7919 */ /* 0x000e6c0000002600 */
[----:B------:R-:W2:Y:S02]  /*01e0*/  LDC R10, c[0x0][0x374] ;  /* 0x0000dd00ff0a7b82 */ /* 0x000ea40000000800 */
[----:B--2---:R-:W2:Y:S01]  /*01f0*/  I2F.U32.RP R6, R10 ;  /* 0x0000000a00067306 */ /* 0x004ea20000209000 */
[----:B------:R-:W-:-:S07]  /*0200*/  ISETP.NE.U32.AND P2, PT, R10, RZ, PT ;  /* 0x000000ff0a00720c */ /* 0x000fce0003f45070 */
[----:B--2---:R-:W2:Y:S02]  /*0210*/  MUFU.RCP R6, R6 ;  /* 0x0000000600067308 */ /* 0x004ea40000001000 */
[----:B--2---:R-:W-:-:S06]  /*0220*/  VIADD R4, R6, 0xffffffe ;  /* 0x0ffffffe06047836 */ /* 0x004fcc0000000000 */
[----:B0-----:R-:W0:Y:S08]  /*0230*/  I2F.U32.RP R6, R0 ;  /* 0x0000000000067306 */ /* 0x001e300000209000 */
[----:B------:R2:W3:Y:S08]  /*0240*/  F2I.FTZ.U32.TRUNC.NTZ R5, R4 ;  /* 0x0000000400057305 */ /* 0x0004f0000021f000 */
[----:B0-----:R-:W0:Y:S01]  /*0250*/  MUFU.RCP R6, R6 ;  /* 0x0000000600067308 */ /* 0x001e220000001000 */
[----:B--2---:R-:W-:Y:S01]  /*0260*/  IMAD.MOV.U32 R4, RZ, RZ, RZ ;  /* 0x000000ffff047224 */ /* 0x004fe200078e00ff */
[----:B---3--:R-:W-:-:S05]  /*0270*/  IADD3 R7, PT, PT, RZ, -R5, RZ ;  /* 0x80000005ff077210 */ /* 0x008fca0007ffe0ff */
[----:B------:R-:W-:-:S04]  /*0280*/  IMAD R7, R7, R10, RZ ;  /* 0x0000000a07077224 */ /* 0x000fc800078e02ff */
[----:B------:R-:W-:Y:S01]  /*0290*/  IMAD.HI.U32 R8, R5, R7, R4 ;  /* 0x0000000705087227 */ /* 0x000fe200078e0004 */
[----:B0-----:R-:W-:-:S03]  /*02a0*/  IADD3 R4, PT, PT, R6, 0xffffffe, RZ ;  /* 0x0ffffffe06047810 */ /* 0x001fc60007ffe0ff */
[----:B-1----:R-:W-:-:S04]  /*02b0*/  IMAD R7, R11, R0, R9 ;  /* 0x000000000b077224 */ /* 0x002fc800078e0209 */
[----:B------:R-:W-:-:S05]  /*02c0*/  IMAD.HI.U32 R8, R8, R7, RZ ;  /* 0x0000000708087227 */ /* 0x000fca00078e00ff */
[----:B------:R-:W-:-:S05]  /*02d0*/  IADD3 R5, PT, PT, -R8, RZ, RZ ;  /* 0x000000ff08057210 */ /* 0x000fca0007ffe1ff */
[----:B------:R-:W-:-:S05]  /*02e0*/  IMAD R5, R10, R5, R7 ;  /* 0x000000050a057224 */ /* 0x000fca00078e0207 */
[----:B------:R-:W-:-:S13]  /*02f0*/  ISETP.GE.U32.AND P0, PT, R5, R10, PT ;  /* 0x0000000a0500720c */ /* 0x000fda0003f06070 */
[----:B------:R-:W-:Y:S02]  /*0300*/  @P0 IMAD.IADD R5, R5, 0x1, -R10 ;  /* 0x0000000105050824 */ /* 0x000fe400078e0a0a */
[----:B------:R-:W-:-:S03]  /*0310*/  @P0 VIADD R8, R8, 0x1 ;  /* 0x0000000108080836 */ /* 0x000fc60000000000 */
[----:B------:R-:W-:Y:S02]  /*0320*/  ISETP.GE.U32.AND P1, PT, R5, R10, PT ;  /* 0x0000000a0500720c */ /* 0x000fe40003f26070 */
[----:B------:R0:W1:Y:S02]  /*0330*/  F2I.FTZ.U32.TRUNC.NTZ R5, R4 ;  /* 0x0000000400057305 */ /* 0x000064000021f000 */
[----:B0-----:R-:W-:-:S09]  /*0340*/  IMAD.MOV.U32 R4, RZ, RZ, RZ ;  /* 0x000000ffff047224 */ /* 0x001fd200078e00ff */
[----:B------:R-:W-:Y:S02]  /*0350*/  @P1 IADD3 R8, PT, PT, R8, 0x1, RZ ;  /* 0x0000000108081810 */ /* 0x000fe40007ffe0ff */
[----:B------:R-:W-:Y:S01]  /*0360*/  @!P2 LOP3.LUT R8, RZ, R10, RZ, 0x33, !PT ;  /* 0x0000000aff08a212 */ /* 0x000fe200078e33ff */
[----:B-1----:R-:W-:Y:S01]  /*0370*/  IMAD.MOV R9, RZ, RZ, -R5 ;  /* 0x000000ffff097224 */ /* 0x002fe200078e0a05 */
[----:B------:R-:W-:Y:S02]  /*0380*/  ISETP.NE.U32.AND P1, PT, R0, RZ, PT ;  /* 0x000000ff0000720c */ /* 0x000fe40003f25070 */
[----:B------:R-:W-:Y:S01]  /*0390*/  IADD3 R6, PT, PT, -R8, RZ, RZ ;  /* 0x000000ff08067210 */ /* 0x000fe20007ffe1ff */
[----:B------:R-:W-:-:S04]  /*03a0*/  IMAD R9, R9, R0, RZ ;  /* 0x0000000009097224 */ /* 0x000fc800078e02ff */
[----:B------:R-:W-:Y:S02]  /*03b0*/  IMAD R7, R10, R6, R7 ;  /* 0x000000060a077224 */ /* 0x000fe400078e0207 */
[----:B------:R-:W-:-:S03]  /*03c0*/  IMAD.HI.U32 R4, R5, R9, R4 ;  /* 0x0000000905047227 */ /* 0x000fc600078e0004 */
[----:B------:R-:W-:-:S05]  /*03d0*/  IADD3 R5, PT, PT, R8, R7, RZ ;  /* 0x0000000708057210 */ /* 0x000fca0007ffe0ff */
[----:B------:R-:W-:-:S04]  /*03e0*/  IMAD.HI.U32 R4, R4, R5, RZ ;  /* 0x0000000504047227 */ /* 0x000fc800078e00ff */
[----:B------:R-:W-:-:S04]  /*03f0*/  IMAD.MOV R4, RZ, RZ, -R4 ;  /* 0x000000ffff047224 */ /* 0x000fc800078e0a04 */
[----:B------:R-:W-:-:S05]  /*0400*/  IMAD R5, R0, R4, R5 ;  /* 0x0000000400057224 */ /* 0x000fca00078e0205 */
[----:B------:R-:W-:-:S13]  /*0410*/  ISETP.GE.U32.AND P0, PT, R5, R0, PT ;  /* 0x000000000500720c */ /* 0x000fda0003f06070 */
[----:B------:R-:W-:-:S04]  /*0420*/  @P0 IADD3 R5, PT, PT, R5, -R0, RZ ;  /* 0x8000000005050210 */ /* 0x000fc80007ffe0ff */
[----:B------:R-:W-:-:S13]  /*0430*/  ISETP.GE.U32.AND P0, PT, R5, R0, PT ;  /* 0x000000000500720c */ /* 0x000fda0003f06070 */
[----:B------:R-:W-:Y:S01]  /*0440*/  @P0 IMAD.IADD R5, R5, 0x1, -R0 ;  /* 0x0000000105050824 */ /* 0x000fe200078e0a00 */
[----:B------:R-:W-:-:S04]  /*0450*/  @!P1 LOP3.LUT R5, RZ, R0, RZ, 0x33, !PT ;  /* 0x00000000ff059212 */ /* 0x000fc800078e33ff */
[----:B------:R-:W-:-:S07]  /*0460*/  MOV R0, R5 ;  /* 0x0000000500007202 */ /* 0x000fce0000000f00 */
.L_x_1:
[----:B------:R-:W0:Y:S01]  /*0470*/  S2R R4, SR_TID.Y ;  /* 0x0000000000047919 */ /* 0x000e220000002200 */
[----:B------:R-:W1:Y:S01]  /*0480*/  S2UR UR5, SR_CgaCtaId ;  /* 0x00000000000579c3 */ /* 0x000e620000008800 */
[----:B------:R-:W-:Y:S01]  /*0490*/  UMOV UR4, 0x400 ;  /* 0x0000040000047882 */ /* 0x000fe20000000000 */
[----:B------:R-:W2:Y:S01]  /*04a0*/  LDCU.64 UR6, c[0x0][0x358] ;  /* 0x00006b00ff0677ac */ /* 0x000ea20008000a00 */
[----:B------:R-:W3:Y:S01]  /*04b0*/  S2R R8, SR_TID.X ;  /* 0x0000000000087919 */ /* 0x000ee20000002100 */
[----:B------:R-:W-:Y:S01]  /*04c0*/  BSSY.RECONVERGENT B0, `(.L_x_2) ;  /* 0x0000024000007945 */ /* 0x000fe20003800200 */
[----:B-1----:R-:W-:Y:S01]  /*04d0*/  ULEA UR4, UR5, UR4, 0x18 ;  /* 0x0000000405047291 */ /* 0x002fe2000f8ec0ff */
[----:B0-----:R-:W-:Y:S02]  /*04e0*/  IMAD R17, R7, 0x20, R4 ;  /* 0x0000002007117824 */ /* 0x001fe400078e0204 */
[----:B---3--:R-:W-:-:S03]  /*04f0*/  IMAD R10, R0, 0x20, R8 ;  /* 0x00000020000a7824 */ /* 0x008fc600078e0208 */
[----:B------:R-:W-:Y:S02]  /*0500*/  ISETP.GE.U32.AND P0, PT, R17, R2, PT ;  /* 0x000000021100720c */ /* 0x000fe40003f06070 */
[----:B------:R-:W-:Y:S02]  /*0510*/  LEA R5, R7, R8, 0x5 ;  /* 0x0000000807057211 */ /* 0x000fe400078e28ff */
[----:B------:R-:W-:Y:S02]  /*0520*/  ISETP.GE.U32.OR P1, PT, R10, R3, P0 ;  /* 0x000000030a00720c */ /* 0x000fe40000726470 */
[----:B------:R-:W-:Y:S02]  /*0530*/  LEA R0, R0, R4, 0x5 ;  /* 0x0000000400007211 */ /* 0x000fe400078e28ff */
[----:B------:R-:W-:Y:S02]  /*0540*/  ISETP.GE.U32.AND P2, PT, R5, R2, PT ;  /* 0x000000020500720c */ /* 0x000fe40003f46070 */
[----:B------:R-:W-:-:S02]  /*0550*/  LEA R9, R8, UR4, 0x2 ;  /* 0x0000000408097c11 */ /* 0x000fc4000f8e10ff */
[----:B------:R-:W-:-:S05]  /*0560*/  ISETP.GE.U32.OR P0, PT, R0, R3, P2 ;  /* 0x000000030000720c */ /* 0x000fca0001706470 */
[----:B--2---:R-:W-:Y:S08]  /*0570*/  @P1 BRA `(.L_x_3) ;  /* 0x0000000000601947 */ /* 0x004ff00003800000 */
[----:B------:R-:W0:Y:S01]  /*0580*/  LDC.64 R6, c[0x0][0x380] ;  /* 0x0000e000ff067b82 */ /* 0x000e220000000a00 */
[C---:B------:R-:W-:Y:S01]  /*0590*/  IADD3 R11, PT, PT, R17.reuse, 0x8, RZ ;  /* 0x00000008110b7810 */ /* 0x040fe20007ffe0ff */
[C---:B------:R-:W-:Y:S01]  /*05a0*/  VIADD R13, R17.reuse, 0x10 ;  /* 0x00000010110d7836 */ /* 0x040fe20000000000 */
[C---:B------:R-:W-:Y:S01]  /*05b0*/  IADD3 R15, PT, PT, R17.reuse, 0x18, RZ ;  /* 0x00000018110f7810 */ /* 0x040fe20007ffe0ff */
[----:B------:R-:W-:Y:S01]  /*05c0*/  IMAD R10, R17, R3, R10 ;  /* 0x00000003110a7224 */ /* 0x000fe200078e020a */
[-C--:B------:R-:W-:Y:S02]  /*05d0*/  ISETP.GE.U32.AND P1, PT, R11, R2.reuse, PT ;  /* 0x000000020b00720c */ /* 0x080fe40003f26070 */
[-C--:B------:R-:W-:Y:S02]  /*05e0*/  ISETP.GE.U32.AND P2, PT, R13, R2.reuse, PT ;  /* 0x000000020d00720c */ /* 0x080fe40003f46070 */
[----:B------:R-:W-:-:S09]  /*05f0*/  ISETP.GE.U32.AND P3, PT, R15, R2, PT ;  /* 0x000000020f00720c */ /* 0x000fd20003f66070 */
[C---:B------:R-:W-:Y:S02]  /*0600*/  @!P1 LEA R13, R3.reuse, R10, 0x3 ;  /* 0x0000000a030d9211 */ /* 0x040fe400078e18ff */
[C-C-:B------:R-:W-:Y:S02]  /*0610*/  @!P2 IMAD R15, R3.reuse, 0x10, R10.reuse ;  /* 0x00000010030fa824 */ /* 0x140fe400078e020a */
[----:B------:R-:W-:Y:S02]  /*0620*/  @!P3 IMAD R3, R3, 0x18, R10 ;  /* 0x000000180303b824 */ /* 0x000fe400078e020a */
[----:B0-----:R-:W-:-:S04]  /*0630*/  IMAD.WIDE.U32 R10, R10, 0x4, R6 ;  /* 0x000000040a0a7825 */ /* 0x001fc800078e0006 */
[--C-:B------:R-:W-:Y:S02]  /*0640*/  @!P1 IMAD.WIDE.U32 R12, R13, 0x4, R6.reuse ;  /* 0x000000040d0c9825 */ /* 0x100fe400078e0006 */
[----:B------:R-:W2:Y:S02]  /*0650*/  LDG.E R10, desc[UR6][R10.64] ;  /* 0x000000060a0a7981 */ /* 0x000ea4000c1e1900 */
[--C-:B------:R-:W-:Y:S02]  /*0660*/  @!P2 IMAD.WIDE.U32 R14, R15, 0x4, R6.reuse ;  /* 0x000000040f0ea825 */ /* 0x100fe400078e0006 */
[----:B------:R-:W3:Y:S02]  /*0670*/  @!P1 LDG.E R12, desc[UR6][R12.64] ;  /* 0x000000060c0c9981 */ /* 0x000ee4000c1e1900 */
[----:B------:R-:W-:Y:S02]  /*0680*/  @!P3 IMAD.WIDE.U32 R6, R3, 0x4, R6 ;  /* 0x000000040306b825 */ /* 0x000fe400078e0006 */
[----:B------:R-:W4:Y:S04]  /*0690*/  @!P2 LDG.E R14, desc[UR6][R14.64] ;  /* 0x000000060e0ea981 */ /* 0x000f28000c1e1900 */
[----:B------:R-:W5:Y:S01]  /*06a0*/  @!P3 LDG.E R6, desc[UR6][R6.64] ;  /* 0x000000060606b981 */ /* 0x000f62000c1e1900 */
[----:B------:R-:W-:-:S05]  /*06b0*/  IMAD R3, R4, 0x84, R9 ;  /* 0x0000008404037824 */ /* 0x000fca00078e0209 */
[----:B--2---:R0:W-:Y:S04]  /*06c0*/  STS [R3], R10 ;  /* 0x0000000a03007388 */ /* 0x0041e80000000800 */
[----:B---3--:R0:W-:Y:S04]  /*06d0*/  @!P1 STS [R3+0x420], R12 ;  /* 0x0004200c03009388 */ /* 0x0081e80000000800 */
[----:B----4-:R0:W-:Y:S04]  /*06e0*/  @!P2 STS [R3+0x840], R14 ;  /* 0x0008400e0300a388 */ /* 0x0101e80000000800 */
[----:B-----5:R0:W-:Y:S02]  /*06f0*/  @!P3 STS [R3+0xc60], R6 ;  /* 0x000c60060300b388 */ /* 0x0201e40000000800 */
.L_x_3:
[----:B------:R-:W-:Y:S05]  /*0700*/  BSYNC.RECONVERGENT B0 ;  /* 0x0000000000007941 */ /* 0x000fea0003800200 */
.L_x_2:
[----:B------:R-:W-:Y:S06]  /*0710*/  BAR.SYNC.DEFER_BLOCKING 0x0 ;  /* 0x0000000000007b1d */ /* 0x000fec0000010000 */
[----:B------:R-:W-:Y:S05]  /*0720*/  @P0 EXIT ;  /* 0x000000000000094d */ /* 0x000fea0003800000 */
[C---:B------:R-:W-:Y:S02]  /*0730*/  ISETP.GT.U32.AND P0, PT, R4.reuse, 0x1f, PT ;  /* 0x0000001f0400780c */ /* 0x040fe40003f04070 */
[C---:B------:R-:W-:Y:S02]  /*0740*/  ISETP.GT.U32.AND P1, PT, R4.reuse, 0x17, PT ;  /* 0x000000170400780c */ /* 0x040fe40003f24070 */
[----:B------:R-:W-:Y:S02]  /*0750*/  ISETP.GT.U32.AND P2, PT, R4, 0xf, PT ;  /* 0x0000000f0400780c */ /* 0x000fe40003f44070 */
[----:B------:R-:W-:Y:S02]  /*0760*/  LEA R9, R8, R9, 0x7 ;  /* 0x0000000908097211 */ /* 0x000fe400078e38ff */
[C---:B------:R-:W-:Y:S02]  /*0770*/  ISETP.GT.U32.AND P3, PT, R4.reuse, 0x7, PT ;  /* 0x000000070400780c */ /* 0x040fe40003f64070 */
[----:B0-----:R-:W-:-:S03]  /*0780*/  LEA R12, R4, R9, 0x2 ;  /* 0x00000009040c7211 */ /* 0x001fc600078e10ff */
[----:B------:R-:W0:Y:S01]  /*0790*/  @!P0 LDC.64 R10, c[0x0][0x388] ;  /* 0x0000e200ff0a8b82 */ /* 0x000e220000000a00 */
[CCC-:B------:R-:W-:Y:S01]  /*07a0*/  @!P0 IMAD R13, R0.reuse, R2.reuse, R5.reuse ;  /* 0x00000002000d8224 */ /* 0x1c0fe200078e0205 */
[----:B------:R-:W1:Y:S01]  /*07b0*/  @!P0 LDS R3, [R12] ;  /* 0x000000000c038984 */ /* 0x000e620000000800 */
[C---:B------:R-:W-:Y:S01]  /*07c0*/  @!P1 VIADD R14, R0.reuse, 0x8 ;  /* 0x00000008000e9836 */ /* 0x040fe20000000000 */
[----:B------:R-:W-:Y:S02]  /*07d0*/  @!P2 IADD3 R16, PT, PT, R0, 0x10, RZ ;  /* 0x000000100010a810 */ /* 0x000fe40007ffe0ff */
[----:B------:R-:W2:Y:S01]  /*07e0*/  @!P1 LDS R15, [R12+0x20] ;  /* 0x000020000c0f9984 */ /* 0x000ea20000000800 */
[-CC-:B------:R-:W-:Y:S01]  /*07f0*/  @!P1 IMAD R17, R14, R2.reuse, R5.reuse ;  /* 0x000000020e119224 */ /* 0x180fe200078e0205 */
[----:B------:R-:W3:Y:S01]  /*0800*/  @!P1 LDC.64 R8, c[0x0][0x388] ;  /* 0x0000e200ff089b82 */ /* 0x000ee20000000a00 */
[----:B------:R-:W-:Y:S01]  /*0810*/  @!P2 IMAD R21, R16, R2, R5 ;  /* 0x000000021015a224 */ /* 0x000fe200078e0205 */
[----:B------:R-:W4:Y:S06]  /*0820*/  @!P2 LDS R19, [R12+0x40] ;  /* 0x000040000c13a984 */ /* 0x000f2c0000000800 */
[----:B------:R-:W5:Y:S01]  /*0830*/  @!P2 LDC.64 R6, c[0x0][0x388] ;  /* 0x0000e200ff06ab82 */ /* 0x000f620000000a00 */
[----:B0-----:R-:W-:-:S04]  /*0840*/  @!P0 IMAD.WIDE.U32 R10, R13, 0x4, R10 ;  /* 0x000000040d0a8825 */ /* 0x001fc800078e000a */
[----:B---3--:R-:W-:-:S04]  /*0850*/  @!P1 IMAD.WIDE.U32 R8, R17, 0x4, R8 ;  /* 0x0000000411089825 */ /* 0x008fc800078e0008 */
[----:B-----5:R-:W-:Y:S01]  /*0860*/  @!P2 IMAD.WIDE.U32 R6, R21, 0x4, R6 ;  /* 0x000000041506a825 */ /* 0x020fe200078e0006 */
[----:B-1----:R0:W-:Y:S04]  /*0870*/  @!P0 STG.E desc[UR6][R10.64], R3 ;  /* 0x000000030a008986 */ /* 0x0021e8000c101906 */
[----:B--2---:R0:W-:Y:S04]  /*0880*/  @!P1 STG.E desc[UR6][R8.64], R15 ;  /* 0x0000000f08009986 */ /* 0x0041e8000c101906 */
[----:B----4-:R0:W-:Y:S01]  /*0890*/  @!P2 STG.E desc[UR6][R6.64], R19 ;  /* 0x000000130600a986 */ /* 0x0101e2000c101906 */
[----:B------:R-:W-:Y:S05]  /*08a0*/  @P3 EXIT ;  /* 0x000000000000394d */ /* 0x000fea0003800000 */
[----:B0-----:R-:W0:Y:S01]  /*08b0*/  LDS R9, [R12+0x60] ;  /* 0x000060000c097984 */ /* 0x001e220000000800 */
[----:B------:R-:W1:Y:S01]  /*08c0*/  LDC.64 R6, c[0x0][0x388] ;  /* 0x0000e200ff067b82 */ /* 0x000e620000000a00 */
[----:B------:R-:W-:-:S05]  /*08d0*/  IADD3 R0, PT, PT, R0, 0x18, RZ ;  /* 0x0000001800007810 */ /* 0x000fca0007ffe0ff */
[----:B------:R-:W-:-:S04]  /*08e0*/  IMAD R3, R0, R2, R5 ;  /* 0x0000000200037224 */ /* 0x000fc800078e0205 */
[----:B-1----:R-:W-:-:S05]  /*08f0*/  IMAD.WIDE.U32 R2, R3, 0x4, R6 ;  /* 0x0000000403027825 */ /* 0x002fca00078e0006 */
[----:B0-----:R-:W-:Y:S01]  /*0900*/  STG.E desc[UR6][R2.64], R9 ;  /* 0x0000000902007986 */ /* 0x001fe2000c101906 */
[----:B------:R-:W-:Y:S05]  /*0910*/  EXIT ;  /* 0x000000000000794d */ /* 0x000fea0003800000 */
.L_x_4:
[----:B------:R-:W-:-:S00]  /*0920*/  BRA `(.L_x_4) ;  /* 0xfffffffc00fc7947 */ /* 0x000fc0000383ffff */
[----:B------:R-:W-:-:S00]  /*0930*/  NOP ;  /* 0x0000000000007918 */ /* 0x000fc00000000000 */
        /* <DEDUP_REMOVED lines=12> */
.L_x_20:


//--------------------- .text._Z21SinglePassRowWiseScanPKjPjS1_S1_S1_jj --------------------------
	.section	.text._Z21SinglePassRowWiseScanPKjPjS1_S1_S1_jj,"ax",@progbits
	.align	128
        .global         _Z21SinglePassRowWiseScanPKjPjS1_S1_S1_jj
        .type           _Z21SinglePassRowWiseScanPKjPjS1_S1_S1_jj,@function
        .size           _Z21SinglePassRowWiseScanPKjPjS1_S1_S1_jj,(.L_x_21 - _Z21SinglePassRowWiseScanPKjPjS1_S1_S1_jj)
        .other          _Z21SinglePassRowWiseScanPKjPjS1_S1_S1_jj,@"STO_CUDA_ENTRY STV_DEFAULT"
_Z21SinglePassRowWiseScanPKjPjS1_S1_S1_jj:
.text._Z21SinglePassRowWiseScanPKjPjS1_S1_S1_jj:
[----:B------:R-:W-:Y:S01]  /*0000*/  LDC R1, c[0x0][0x37c] ;  /* 0x0000df00ff017b82 */ /* 0x000fe20000000800 */
[----:B------:R-:W0:Y:S07]  /*0010*/  S2R R4, SR_TID.X ;  /* 0x0000000000047919 */ /* 0x000e2e0000002100 */
[----:B------:R-:W1:Y:S01]  /*0020*/  LDC.64 R2, c[0x0][0x3a8] ;  /* 0x0000ea00ff027b82 */ /* 0x000e620000000a00 */
[----:B------:R-:W2:Y:S01]  /*0030*/  LDCU.64 UR6, c[0x0][0x358] ;  /* 0x00006b00ff0677ac */ /* 0x000ea20008000a00 */
[----:B------:R-:W-:Y:S01]  /*0040*/  BSSY.RECONVERGENT B0, `(.L_x_5) ;  /* 0x000000a000007945 */ /* 0x000fe20003800200 */
[----:B0-----:R-:W-:-:S13]  /*0050*/  ISETP.NE.AND P1, PT, R4, RZ, PT ;  /* 0x000000ff0400720c */ /* 0x001fda0003f25270 */
[----:B--2---:R-:W-:Y:S05]  /*0060*/  @P1 BRA `(.L_x_6) ;  /* 0x00000000001c1947 */ /* 0x004fea0003800000 */
[----:B------:R-:W0:Y:S01]  /*0070*/  LDC.64 R6, c[0x0][0x3a0] ;  /* 0x0000e800ff067b82 */ /* 0x000e220000000a00 */
[----:B------:R-:W-:-:S05]  /*0080*/  IMAD.MOV.U32 R5, RZ, RZ, 0x1 ;  /* 0x00000001ff057424 */ /* 0x000fca00078e00ff */
[----:B0-----:R-:W2:Y:S02]  /*0090*/  ATOMG.E.ADD.STRONG.GPU PT, R6, desc[UR6][R6.64], R5 ;  /* 0x80000005060679a8 */ /* 0x001ea400081ef106 */
[----:B------:R-:W0:Y:S01]  /*00a0*/  S2UR UR5, SR_CgaCtaId ;  /* 0x00000000000579c3 */ /* 0x000e220000008800 */
[----:B------:R-:W-:Y:S02]  /*00b0*/  UMOV UR4, 0x400 ;  /* 0x0000040000047882 */ /* 0x000fe40000000000 */
[----:B0-----:R-:W-:-:S09]  /*00c0*/  ULEA UR4, UR5, UR4, 0x18 ;  /* 0x0000000405047291 */ /* 0x001fd2000f8ec0ff */
[----:B--2---:R0:W-:Y:S03]  /*00d0*/  STS [UR4+0x400], R6 ;  /* 0x00040006ff007988 */ /* 0x0041e60008000804 */
.L_x_6:
[----:B------:R-:W-:Y:S05]  /*00e0*/  BSYNC.RECONVERGENT B0 ;  /* 0x0000000000007941 */ /* 0x000fea0003800200 */
.L_x_5:
[----:B------:R-:W2:Y:S01]  /*00f0*/  S2UR UR5, SR_CgaCtaId ;  /* 0x00000000000579c3 */ /* 0x000ea20000008800 */
[----:B-1----:R-:W1:Y:S07]  /*0100*/  I2F.U32.RP R0, R2 ;  /* 0x0000000200007306 */ /* 0x002e6e0000209000 */
[----:B------:R-:W-:Y:S01]  /*0110*/  BAR.SYNC.DEFER_BLOCKING 0x0 ;  /* 0x0000000000007b1d */ /* 0x000fe20000010000 */
[----:B------:R-:W-:-:S05]  /*0120*/  ISETP.NE.U32.AND P3, PT, R2, RZ, PT ;  /* 0x000000ff0200720c */ /* 0x000fca0003f65070 */
[----:B------:R-:W-:Y:S01]  /*0130*/  UMOV UR4, 0x400 ;  /* 0x0000040000047882 */ /* 0x000fe20000000000 */
[----:B------:R-:W-:Y:S01]  /*0140*/  BSSY.RECONVERGENT B0, `(.L_x_7) ;  /* 0x0000020000007945 */ /* 0x000fe20003800200 */
[----:B-1----:R-:W0:Y:S01]  /*0150*/  MUFU.RCP R0, R0 ;  /* 0x0000000000007308 */ /* 0x002e220000001000 */
[----:B--2---:R-:W-:-:S09]  /*0160*/  ULEA UR5, UR5, UR4, 0x18 ;  /* 0x0000000405057291 */ /* 0x004fd2000f8ec0ff */
[----:B------:R-:W1:Y:S01]  /*0170*/  LDS R5, [UR5+0x400] ;  /* 0x00040005ff057984 */ /* 0x000e620008000800 */
[----:B0-----:R-:W-:-:S04]  /*0180*/  VIADD R6, R0, 0xffffffe ;  /* 0x0ffffffe00067836 */ /* 0x001fc80000000000 */
[----:B------:R0:W2:Y:S02]  /*0190*/  F2I.FTZ.U32.TRUNC.NTZ R7, R6 ;  /* 0x0000000600077305 */ /* 0x0000a4000021f000 */
[----:B0-----:R-:W-:Y:S01]  /*01a0*/  IMAD.MOV.U32 R6, RZ, RZ, RZ ;  /* 0x000000ffff067224 */ /* 0x001fe200078e00ff */
[----:B--2---:R-:W-:-:S05]  /*01b0*/  IADD3 R9, PT, PT, RZ, -R7, RZ ;  /* 0x80000007ff097210 */ /* 0x004fca0007ffe0ff */
[----:B------:R-:W-:-:S04]  /*01c0*/  IMAD R9, R9, R2, RZ ;  /* 0x0000000209097224 */ /* 0x000fc800078e02ff */
[----:B------:R-:W-:-:S06]  /*01d0*/  IMAD.HI.U32 R0, R7, R9, R6 ;  /* 0x0000000907007227 */ /* 0x000fcc00078e0006 */
[----:B-1----:R-:W-:Y:S01]  /*01e0*/  IMAD.HI.U32 R7, R0, R5, RZ ;  /* 0x0000000500077227 */ /* 0x002fe200078e00ff */
[----:B------:R-:W-:-:S03]  /*01f0*/  LEA R0, R4, UR5, 0x2 ;  /* 0x0000000504007c11 */ /* 0x000fc6000f8e10ff */
[----:B------:R-:W-:-:S04]  /*0200*/  IMAD.MOV R9, RZ, RZ, -R7 ;  /* 0x000000ffff097224 */ /* 0x000fc800078e0a07 */
[----:B------:R-:W-:-:S05]  /*0210*/  IMAD R9, R2, R9, R5 ;  /* 0x0000000902097224 */ /* 0x000fca00078e0205 */
[----:B------:R-:W-:-:S13]  /*0220*/  ISETP.GE.U32.AND P0, PT, R9, R2, PT ;  /* 0x000000020900720c */ /* 0x000fda0003f06070 */
[----:B------:R-:W-:Y:S01]  /*0230*/  @P0 IADD3 R9, PT, PT, R9, -R2, RZ ;  /* 0x8000000209090210 */ /* 0x000fe20007ffe0ff */
[----:B------:R-:W-:-:S03]  /*0240*/  @P0 VIADD R7, R7, 0x1 ;  /* 0x0000000107070836 */ /* 0x000fc60000000000 */
[----:B------:R-:W-:-:S13]  /*0250*/  ISETP.GE.U32.AND P2, PT, R9, R2, PT ;  /* 0x000000020900720c */ /* 0x000fda0003f46070 */
[----:B------:R-:W-:Y:S02]  /*0260*/  @P2 IADD3 R7, PT, PT, R7, 0x1, RZ ;  /* 0x0000000107072810 */ /* 0x000fe40007ffe0ff */
[----:B------:R-:W-:-:S04]  /*0270*/  @!P3 LOP3.LUT R7, RZ, R2, RZ, 0x33, !PT ;  /* 0x00000002ff07b212 */ /* 0x000fc800078e33ff */
[C---:B------:R-:W-:Y:S01]  /*0280*/  IADD3 R6, PT, PT, -R7.reuse, RZ, RZ ;  /* 0x000000ff07067210 */ /* 0x040fe20007ffe1ff */
[----:B------:R-:W-:-:S04]  /*0290*/  IMAD R8, R7, 0x100, R4 ;  /* 0x0000010007087824 */ /* 0x000fc800078e0204 */
[----:B------:R-:W-:Y:S01]  /*02a0*/  IMAD R6, R2, R6, R5 ;  /* 0x0000000602067224 */ /* 0x000fe200078e0205 */
[----:B------:R-:W-:-:S03]  /*02b0*/  ISETP.GE.U32.AND P0, PT, R8, R3, PT ;  /* 0x000000030800720c */ /* 0x000fc60003f06070 */
[----:B------:R-:W-:-:S10]  /*02c0*/  IMAD R3, R6, R3, R8 ;  /* 0x0000000306037224 */ /* 0x000fd400078e0208 */
[----:B------:R-:W-:Y:S05]  /*02d0*/  @P0 BRA `(.L_x_8) ;  /* 0x0000000000140947 */ /* 0x000fea0003800000 */
[----:B------:R-:W0:Y:S02]  /*02e0*/  LDC.64 R6, c[0x0][0x380] ;  /* 0x0000e000ff067b82 */ /* 0x000e240000000a00 */
[----:B0-----:R-:W-:-:S06]  /*02f0*/  IMAD.WIDE R6, R3, 0x4, R6 ;  /* 0x0000000403067825 */ /* 0x001fcc00078e0206 */
[----:B------:R-:W2:Y:S04]  /*0300*/  LDG.E R7, desc[UR6][R6.64] ;  /* 0x0000000606077981 */ /* 0x000ea8000c1e1900 */
[----:B--2---:R0:W-:Y:S01]  /*0310*/  STS [R0], R7 ;  /* 0x0000000700007388 */ /* 0x0041e20000000800 */
[----:B------:R-:W-:Y:S05]  /*0320*/  BRA `(.L_x_9) ;  /* 0x0000000000047947 */ /* 0x000fea0003800000 */
.L_x_8:
[----:B------:R1:W-:Y:S02]  /*0330*/  STS [R0], RZ ;  /* 0x000000ff00007388 */ /* 0x0003e40000000800 */
.L_x_9:
[----:B------:R-:W-:Y:S05]  /*0340*/  BSYNC.RECONVERGENT B0 ;  /* 0x0000000000007941 */ /* 0x000fea0003800200 */
.L_x_7:
[----:B------:R-:W-:Y:S01]  /*0350*/  BAR.SYNC.DEFER_BLOCKING 0x0 ;  /* 0x0000000000007b1d */ /* 0x000fe20000010000 */
[C---:B------:R-:W-:Y:S01]  /*0360*/  ISETP.NE.AND P3, PT, R4.reuse, RZ, PT ;  /* 0x000000ff0400720c */ /* 0x040fe20003f65270 */
[----:B------:R-:W-:Y:S01]  /*0370*/  IMAD.MOV.U32 R6, RZ, RZ, RZ ;  /* 0x000000ffff067224 */ /* 0x000fe200078e00ff */
[----:B------:R-:W-:-:S11]  /*0380*/  ISETP.GE.U32.AND P2, PT, R4, 0x2, PT ;  /* 0x000000020400780c */ /* 0x000fd60003f46070 */
[----:B------:R-:W-:Y:S01]  /*0390*/  @P3 LDS R6, [R0+-0x4] ;  /* 0xfffffc0000063984 */ /* 0x000fe20000000800 */
[----:B------:R-:W-:Y:S06]  /*03a0*/  BAR.SYNC.DEFER_BLOCKING 0x0 ;  /* 0x0000000000007b1d */ /* 0x000fec0000010000 */
[----:B0-----:R-:W0:Y:S02]  /*03b0*/  @P3 LDS R7, [R0] ;  /* 0x0000000000073984 */ /* 0x001e240000000800 */
[----:B0-----:R-:W-:Y:S01]  /*03c0*/  @P3 IADD3 R7, PT, PT, R7, R6, RZ ;  /* 0x0000000607073210 */ /* 0x001fe20007ffe0ff */
[----:B------:R-:W-:-:S04]  /*03d0*/  IMAD.MOV.U32 R6, RZ, RZ, RZ ;  /* 0x000000ffff067224 */ /* 0x000fc800078e00ff */
[----:B------:R-:W-:Y:S01]  /*03e0*/  @P3 STS [R0], R7 ;  /* 0x0000000700003388 */ /* 0x000fe20000000800 */
[----:B------:R-:W-:Y:S01]  /*03f0*/  BAR.SYNC.DEFER_BLOCKING 0x0 ;  /* 0x0000000000007b1d */ /* 0x000fe20000010000 */
[----:B------:R-:W-:-:S05]  /*0400*/  ISETP.GE.U32.AND P3, PT, R4, 0x4, PT ;  /* 0x000000040400780c */ /* 0x000fca0003f66070 */
[----:B------:R-:W-:Y:S02]  /*0410*/  @P2 LDS R6, [R0+-0x8] ;  /* 0xfffff80000062984 */ /* 0x000fe40000000800 */
[----:B------:R-:W-:Y:S06]  /*0420*/  BAR.SYNC.DEFER_BLOCKING 0x0 ;  /* 0x0000000000007b1d */ /* 0x000fec0000010000 */
[----:B------:R-:W0:Y:S02]  /*0430*/  @P2 LDS R9, [R0] ;  /* 0x0000000000092984 */ /* 0x000e240000000800 */
        /* <DEDUP_REMOVED lines=36> */
[----:B------:R-:W-:Y:S01]  /*0680*/  ISETP.GE.U32.AND P2, PT, R4, 0x80, PT ;  /* 0x000000800400780c */ /* 0x000fe20003f46070 */
[----:B------:R-:W-:-:S04]  /*0690*/  IMAD.MOV.U32 R4, RZ, RZ, RZ ;  /* 0x000000ffff047224 */ /* 0x000fc800078e00ff */
[----:B------:R-:W-:Y:S02]  /*06a0*/  @P3 LDS R6, [R0+-0x100] ;  /* 0xffff000000063984 */ /* 0x000fe40000000800 */
[----:B------:R-:W-:Y:S06]  /*06b0*/  BAR.SYNC.DEFER_BLOCKING 0x0 ;  /* 0x0000000000007b1d */ /* 0x000fec0000010000 */
[----:B------:R-:W0:Y:S02]  /*06c0*/  @P3 LDS R7, [R0] ;  /* 0x0000000000073984 */ /* 0x000e240000000800 */
[----:B0-----:R-:W-:-:S05]  /*06d0*/  @P3 IADD3 R7, PT, PT, R7, R6, RZ ;  /* 0x0000000607073210 */ /* 0x001fca0007ffe0ff */
[----:B------:R-:W-:Y:S01]  /*06e0*/  @P3 STS [R0], R7 ;  /* 0x0000000700003388 */ /* 0x000fe20000000800 */
[----:B------:R-:W-:Y:S06]  /*06f0*/  BAR.SYNC.DEFER_BLOCKING 0x0 ;  /* 0x0000000000007b1d */ /* 0x000fec0000010000 */
[----:B------:R-:W-:Y:S02]  /*0700*/  @P2 LDS R4, [R0+-0x200] ;  /* 0xfffe000000042984 */ /* 0x000fe40000000800 */
[----:B------:R-:W-:Y:S06]  /*0710*/  BAR.SYNC.DEFER_BLOCKING 0x0 ;  /* 0x0000000000007b1d */ /* 0x000fec0000010000 */
[----:B------:R-:W0:Y:S02]  /*0720*/  @P2 LDS R9, [R0] ;  /* 0x0000000000092984 */ /* 0x000e240000000800 */
[----:B0-----:R-:W-:-:S05]  /*0730*/  @P2 IADD3 R9, PT, PT, R9, R4, RZ ;  /* 0x0000000409092210 */ /* 0x001fca0007ffe0ff */
[----:B------:R0:W-:Y:S01]  /*0740*/  @P2 STS [R0], R9 ;  /* 0x0000000900002388 */ /* 0x0001e20000000800 */
[----:B------:R-:W-:Y:S05]  /*0750*/  @P1 BRA `(.L_x_10) ;  /* 0x0000000000741947 */ /* 0x000fea0003800000 */
[----:B------:R-:W0:Y:S01]  /*0760*/  LDC.64 R10, c[0x0][0x398] ;  /* 0x0000e600ff0a7b82 */ /* 0x000e220000000a00 */
[C---:B------:R-:W-:Y:S01]  /*0770*/  ISETP.GE.U32.AND P1, PT, R5.reuse, R2, PT ;  /* 0x000000020500720c */ /* 0x040fe20003f26070 */
[----:B0-----:R-:W-:-:S12]  /*0780*/  IMAD.WIDE.U32 R8, R5, 0x4, R10 ;  /* 0x0000000405087825 */ /* 0x001fd800078e000a */
[----:B------:R-:W-:Y:S05]  /*0790*/  @!P1 BRA `(.L_x_11) ;  /* 0x0000000000209947 */ /* 0x000fea0003800000 */
[----:B------:R-:W0:Y:S01]  /*07a0*/  LDC.64 R6, c[0x0][0x390] ;  /* 0x0000e400ff067b82 */ /* 0x000e220000000a00 */
[----:B------:R-:W-:Y:S01]  /*07b0*/  BSSY B0, `(.L_x_11) ;  /* 0x0000006000007945 */ /* 0x000fe20003800000 */
[----:B0-----:R-:W-:-:S07]  /*07c0*/  IMAD.WIDE.U32 R6, R5, 0x4, R6 ;  /* 0x0000000405067825 */ /* 0x001fce00078e0006 */
.L_x_12:
[----:B------:R-:W-:Y:S05]  /*07d0*/  YIELD ;  /* 0x0000000000007946 */ /* 0x000fea0003800000 */
[----:B------:R-:W2:Y:S02]  /*07e0*/  ATOMG.E.OR.STRONG.GPU PT, R4, desc[UR6][R6.64], RZ ;  /* 0x800000ff060479a8 */ /* 0x000ea4000b1ef106 */
[----:B--2---:R-:W-:-:S13]  /*07f0*/  ISETP.NE.AND P1, PT, R4, RZ, PT ;  /* 0x000000ff0400720c */ /* 0x004fda0003f25270 */
[----:B------:R-:W-:Y:S05]  /*0800*/  @!P1 BRA `(.L_x_12) ;  /* 0xfffffffc00f09947 */ /* 0x000fea000383ffff */
[----:B------:R-:W-:Y:S05]  /*0810*/  BSYNC B0 ;  /* 0x0000000000007941 */ /* 0x000fea0003800000 */
.L_x_11:
[----:B------:R-:W2:Y:S01]  /*0820*/  LDG.E R8, desc[UR6][R8.64] ;  /* 0x0000000608087981 */ /* 0x000ea2000c1e1900 */
[----:B------:R-:W0:Y:S01]  /*0830*/  LDCU UR4, c[0x0][0x360] ;  /* 0x00006c00ff0477ac */ /* 0x000e220008000800 */
[----:B------:R-:W-:Y:S01]  /*0840*/  IMAD.IADD R15, R5, 0x1, R2 ;  /* 0x00000001050f7824 */ /* 0x000fe200078e0202 */
[----:B------:R-:W3:Y:S03]  /*0850*/  LDC.64 R6, c[0x0][0x390] ;  /* 0x0000e400ff067b82 */ /* 0x000ee60000000a00 */
[----:B------:R-:W-:-:S04]  /*0860*/  IMAD.WIDE.U32 R4, R15, 0x4, R10 ;  /* 0x000000040f047825 */ /* 0x000fc800078e000a */
[----:B------:R-:W-:Y:S01]  /*0870*/  IMAD.MOV.U32 R11, RZ, RZ, 0x1 ;  /* 0x00000001ff0b7424 */ /* 0x000fe200078e00ff */
[----:B0-----:R-:W-:Y:S01]  /*0880*/  ULEA UR4, UR4, UR5, 0x2 ;  /* 0x0000000504047291 */ /* 0x001fe2000f8e10ff */
[----:B---3--:R-:W-:Y:S01]  /*0890*/  IMAD.WIDE.U32 R6, R15, 0x4, R6 ;  /* 0x000000040f067825 */ /* 0x008fe200078e0006 */
[----:B--2---:R-:W-:Y:S07]  /*08a0*/  STS [UR5+0x404], R8 ;  /* 0x00040408ff007988 */ /* 0x004fee0008000805 */
[----:B------:R-:W0:Y:S02]  /*08b0*/  LDS R13, [UR4+-0x4] ;  /* 0xfffffc04ff0d7984 */ /* 0x000e240008000800 */
[----:B0-----:R-:W-:-:S05]  /*08c0*/  IADD3 R13, PT, PT, R8, R13, RZ ;  /* 0x0000000d080d7210 */ /* 0x001fca0007ffe0ff */
[----:B------:R2:W-:Y:S01]  /*08d0*/  STG.E desc[UR6][R4.64], R13 ;  /* 0x0000000d04007986 */ /* 0x0005e2000c101906 */
[----:B------:R-:W-:Y:S06]  /*08e0*/  MEMBAR.SC.GPU ;  /* 0x0000000000007992 */ /* 0x000fec0000002000 */
[----:B------:R-:W-:-:S00]  /*08f0*/  ERRBAR ;  /* 0x00000000000079ab */ /* 0x000fc00000000000 */
[----:B------:R-:W-:Y:S06]  /*0900*/  CGAERRBAR ;  /* 0x00000000000075ab */ /* 0x000fec0000000000 */
[----:B------:R-:W-:Y:S04]  /*0910*/  CCTL.IVALL ;  /* 0x00000000ff00798f */ /* 0x000fe80002000000 */
[----:B------:R2:W5:Y:S02]  /*0920*/  ATOMG.E.ADD.STRONG.GPU PT, RZ, desc[UR6][R6.64], R11 ;  /* 0x8000000b06ff79a8 */ /* 0x00056400081ef106 */
.L_x_10:
[----:B------:R-:W-:Y:S05]  /*0930*/  WARPSYNC.ALL ;  /* 0x0000000000007948 */ /* 0x000fea0003800000 */
[----:B------:R-:W-:Y:S06]  /*0940*/  BAR.SYNC.DEFER_BLOCKING 0x0 ;  /* 0x0000000000007b1d */ /* 0x000fec0000010000 */
[----:B------:R-:W-:Y:S05]  /*0950*/  @P0 EXIT ;  /* 0x000000000000094d */ /* 0x000fea0003800000 */
[----:B01----:R-:W-:Y:S01]  /*0960*/  LDS R0, [R0] ;  /* 0x0000000000007984 */ /* 0x003fe20000000800 */
[----:B--2---:R-:W0:Y:S03]  /*0970*/  LDC.64 R4, c[0x0][0x388] ;  /* 0x0000e200ff047b82 */ /* 0x004e260000000a00 */
[----:B------:R-:W1:Y:S01]  /*0980*/  LDS R7, [UR5+0x404] ;  /* 0x00040405ff077984 */ /* 0x000e620008000800 */
[----:B0-----:R-:W-:Y:S01]  /*0990*/  IMAD.WIDE R2, R3, 0x4, R4 ;  /* 0x0000000403027825 */ /* 0x001fe200078e0204 */
[----:B-1----:R-:W-:-:S05]  /*09a0*/  IADD3 R7, PT, PT, R0, R7, RZ ;  /* 0x0000000700077210 */ /* 0x002fca0007ffe0ff */
[----:B------:R-:W-:Y:S01]  /*09b0*/  STG.E desc[UR6][R2.64], R7 ;  /* 0x0000000702007986 */ /* 0x000fe2000c101906 */
[----:B------:R-:W-:Y:S05]  /*09c0*/  EXIT ;  /* 0x000000000000794d */ /* 0x000fea0003800000 */
.L_x_13:
        /* <DEDUP_REMOVED lines=11> */
.L_x_21:


//--------------------- .text._Z7SumRowsPjjj      --------------------------
	.section	.text._Z7SumRowsPjjj,"ax",@progbits
	.align	128
        .global         _Z7SumRowsPjjj
        .type           _Z7SumRowsPjjj,@function
        .size           _Z7SumRowsPjjj,(.L_x_22 - _Z7SumRowsPjjj)
        .other          _Z7SumRowsPjjj,@"STO_CUDA_ENTRY STV_DEFAULT"
_Z7SumRowsPjjj:
.text._Z7SumRowsPjjj:
[----:B------:R-:W-:Y:S01]  /*0000*/  LDC R1, c[0x0][0x37c] ;  /* 0x0000df00ff017b82 */ /* 0x000fe20000000800 */
[----:B------:R-:W0:Y:S07]  /*0010*/  S2R R0, SR_TID.Y ;  /* 0x0000000000007919 */ /* 0x000e2e0000002200 */
[----:B------:R-:W0:Y:S08]  /*0020*/  S2UR UR4, SR_CTAID.Y ;  /* 0x00000000000479c3 */ /* 0x000e300000002600 */
[----:B------:R-:W0:Y:S08]  /*0030*/  LDC R5, c[0x0][0x364] ;  /* 0x0000d900ff057b82 */ /* 0x000e300000000800 */
[----:B------:R-:W1:Y:S01]  /*0040*/  LDC.64 R2, c[0x0][0x388] ;  /* 0x0000e200ff027b82 */ /* 0x000e620000000a00 */
[----:B0-----:R-:W-:Y:S01]  /*0050*/  IMAD R5, R5, UR4, R0 ;  /* 0x0000000405057c24 */ /* 0x001fe2000f8e0200 */
[----:B-1----:R-:W-:-:S04]  /*0060*/  ISETP.GE.U32.AND P0, PT, R3, 0x2, PT ;  /* 0x000000020300780c */ /* 0x002fc80003f06070 */
[----:B------:R-:W-:-:S13]  /*0070*/  ISETP.GE.U32.OR P0, PT, R5, R2, !P0 ;  /* 0x000000020500720c */ /* 0x000fda0004706470 */
[----:B------:R-:W-:Y:S05]  /*0080*/  @P0 EXIT ;  /* 0x000000000000094d */ /* 0x000fea0003800000 */
[----:B------:R-:W-:Y:S01]  /*0090*/  IADD3 R0, PT, PT, R3, -0x2, RZ ;  /* 0xfffffffe03007810 */ /* 0x000fe20007ffe0ff */
[----:B------:R-:W-:Y:S01]  /*00a0*/  IMAD R5, R5, R3, RZ ;  /* 0x0000000305057224 */ /* 0x000fe200078e02ff */
[----:B------:R-:W0:Y:S01]  /*00b0*/  LDCU.64 UR4, c[0x0][0x358] ;  /* 0x00006b00ff0477ac */ /* 0x000e220008000a00 */
[----:B------:R-:W-:Y:S01]  /*00c0*/  HFMA2 R6, -RZ, RZ, 0, 5.9604644775390625e-08 ;  /* 0x00000001ff067431 */ /* 0x000fe200000001ff */
[----:B------:R-:W-:Y:S01]  /*00d0*/  ISETP.GE.U32.AND P0, PT, R0, 0xf, PT ;  /* 0x0000000f0000780c */ /* 0x000fe20003f06070 */
[----:B------:R-:W-:Y:S02]  /*00e0*/  VIADD R0, R3, 0xffffffff ;  /* 0xffffffff03007836 */ /* 0x000fe40000000000 */
[----:B------:R-:W-:-:S03]  /*00f0*/  VIADD R4, R5, 0xffffffff ;  /* 0xffffffff05047836 */ /* 0x000fc60000000000 */
[----:B------:R-:W-:-:S07]  /*0100*/  LOP3.LUT R9, R0, 0xf, RZ, 0xc0, !PT ;  /* 0x0000000f00097812 */ /* 0x000fce00078ec0ff */
[----:B------:R-:W-:Y:S05]  /*0110*/  @!P0 BRA `(.L_x_14) ;  /* 0x0000000400708947 */ /* 0x000fea0003800000 */
[----:B------:R-:W1:Y:S02]  /*0120*/  LDC.64 R2, c[0x0][0x380] ;  /* 0x0000e000ff027b82 */ /* 0x000e640000000a00 */
[----:B-1----:R-:W-:-:S05]  /*0130*/  IMAD.WIDE.U32 R10, R5, 0x4, R2 ;  /* 0x00000004050a7825 */ /* 0x002fca00078e0002 */
[----:B0-----:R0:W5:Y:S01]  /*0140*/  LDG.E R19, desc[UR4][R10.64] ;  /* 0x000000040a137981 */ /* 0x001162000c1e1900 */
[----:B------:R-:W-:Y:S01]  /*0150*/  LOP3.LUT R8, R0, 0xfffffff0, RZ, 0xc0, !PT ;  /* 0xfffffff000087812 */ /* 0x000fe200078ec0ff */
[----:B------:R-:W-:Y:S01]  /*0160*/  IMAD.MOV.U32 R7, RZ, RZ, R5 ;  /* 0x000000ffff077224 */ /* 0x000fe200078e0005 */
[----:B------:R-:W-:Y:S02]  /*0170*/  MOV R6, 0x8 ;  /* 0x0000000800067802 */ /* 0x000fe40000000f00 */
[----:B------:R-:W-:-:S07]  /*0180*/  IADD3 R8, PT, PT, -R8, RZ, RZ ;  /* 0x000000ff08087210 */ /* 0x000fce0007ffe1ff */
.L_x_15:
[----:B------:R-:W-:-:S04]  /*0190*/  VIADD R17, R7, 0x1 ;  /* 0x0000000107117836 */ /* 0x000fc80000000000 */
[----:B------:R-:W-:-:S05]  /*01a0*/  IMAD.WIDE.U32 R16, R17, 0x4, R2 ;  /* 0x0000000411107825 */ /* 0x000fca00078e0002 */
[----:B01----:R-:W2:Y:S01]  /*01b0*/  LDG.E R10, desc[UR4][R16.64] ;  /* 0x00000004100a7981 */ /* 0x003ea2000c1e1900 */
[----:B------:R-:W-:Y:S01]  /*01c0*/  IADD3 R11, PT, PT, R7, 0x2, RZ ;  /* 0x00000002070b7810 */ /* 0x000fe20007ffe0ff */
[----:B--2--5:R-:W-:-:S04]  /*01d0*/  IMAD.IADD R19, R10, 0x1, R19 ;  /* 0x000000010a137824 */ /* 0x024fc800078e0213 */
[----:B------:R-:W-:Y:S01]  /*01e0*/  IMAD.WIDE.U32 R10, R11, 0x4, R2 ;  /* 0x000000040b0a7825 */ /* 0x000fe200078e0002 */
[----:B------:R0:W-:Y:S04]  /*01f0*/  STG.E desc[UR4][R16.64], R19 ;  /* 0x0000001310007986 */ /* 0x0001e8000c101904 */
[----:B------:R-:W2:Y:S01]  /*0200*/  LDG.E R12, desc[UR4][R10.64] ;  /* 0x000000040a0c7981 */ /* 0x000ea2000c1e1900 */
[----:B------:R-:W-:Y:S01]  /*0210*/  IADD3 R13, PT, PT, R7, 0x3, RZ ;  /* 0x00000003070d7810 */ /* 0x000fe20007ffe0ff */
[----:B--2---:R-:W-:-:S04]  /*0220*/  IMAD.IADD R21, R19, 0x1, R12 ;  /* 0x0000000113157824 */ /* 0x004fc800078e020c */
[----:B------:R-:W-:Y:S01]  /*0230*/  IMAD.WIDE.U32 R12, R13, 0x4, R2 ;  /* 0x000000040d0c7825 */ /* 0x000fe200078e0002 */
[----:B------:R1:W-:Y:S04]  /*0240*/  STG.E desc[UR4][R10.64], R21 ;  /* 0x000000150a007986 */ /* 0x0003e8000c101904 */
[----:B------:R-:W2:Y:S01]  /*0250*/  LDG.E R14, desc[UR4][R12.64] ;  /* 0x000000040c0e7981 */ /* 0x000ea2000c1e1900 */
[----:B------:R-:W-:Y:S01]  /*0260*/  IADD3 R15, PT, PT, R7, 0x4, RZ ;  /* 0x00000004070f7810 */ /* 0x000fe20007ffe0ff */
[----:B--2---:R-:W-:-:S04]  /*0270*/  IMAD.IADD R23, R21, 0x1, R14 ;  /* 0x0000000115177824 */ /* 0x004fc800078e020e */
[----:B------:R-:W-:Y:S01]  /*0280*/  IMAD.WIDE.U32 R14, R15, 0x4, R2 ;  /* 0x000000040f0e7825 */ /* 0x000fe200078e0002 */
[----:B------:R2:W-:Y:S04]  /*0290*/  STG.E desc[UR4][R12.64], R23 ;  /* 0x000000170c007986 */ /* 0x0005e8000c101904 */
[----:B0-----:R-:W3:Y:S01]  /*02a0*/  LDG.E R16, desc[UR4][R14.64] ;  /* 0x000000040e107981 */ /* 0x001ee2000c1e1900 */
[----:B------:R-:W-:Y:S01]  /*02b0*/  IADD3 R17, PT, PT, R7, 0x5, RZ ;  /* 0x0000000507117810 */ /* 0x000fe20007ffe0ff */
[----:B---3--:R-:W-:-:S04]  /*02c0*/  IMAD.IADD R19, R23, 0x1, R16 ;  /* 0x0000000117137824 */ /* 0x008fc800078e0210 */
[----:B------:R-:W-:Y:S01]  /*02d0*/  IMAD.WIDE.U32 R16, R17, 0x4, R2 ;  /* 0x0000000411107825 */ /* 0x000fe200078e0002 */
[----:B------:R0:W-:Y:S04]  /*02e0*/  STG.E desc[UR4][R14.64], R19 ;  /* 0x000000130e007986 */ /* 0x0001e8000c101904 */
[----:B-1----:R-:W3:Y:S01]  /*02f0*/  LDG.E R10, desc[UR4][R16.64] ;  /* 0x00000004100a7981 */ /* 0x002ee2000c1e1900 */
[----:B------:R-:W-:Y:S01]  /*0300*/  IADD3 R11, PT, PT, R7, 0x6, RZ ;  /* 0x00000006070b7810 */ /* 0x000fe20007ffe0ff */
[----:B---3--:R-:W-:-:S04]  /*0310*/  IMAD.IADD R21, R19, 0x1, R10 ;  /* 0x0000000113157824 */ /* 0x008fc800078e020a */
[----:B------:R-:W-:Y:S01]  /*0320*/  IMAD.WIDE.U32 R10, R11, 0x4, R2 ;  /* 0x000000040b0a7825 */ /* 0x000fe200078e0002 */
[----:B------:R1:W-:Y:S04]  /*0330*/  STG.E desc[UR4][R16.64], R21 ;  /* 0x0000001510007986 */ /* 0x0003e8000c101904 */
[----:B--2---:R-:W2:Y:S01]  /*0340*/  LDG.E R12, desc[UR4][R10.64] ;  /* 0x000000040a0c7981 */ /* 0x004ea2000c1e1900 */
[----:B------:R-:W-:Y:S02]  /*0350*/  IADD3 R13, PT, PT, R7, 0x7, RZ ;  /* 0x00000007070d7810 */ /* 0x000fe40007ffe0ff */
[----:B--2---:R-:W-:-:S03]  /*0360*/  IADD3 R23, PT, PT, R21, R12, RZ ;  /* 0x0000000c15177210 */ /* 0x004fc60007ffe0ff */
[----:B------:R-:W-:Y:S02]  /*0370*/  IMAD.WIDE.U32 R12, R13, 0x4, R2 ;  /* 0x000000040d0c7825 */ /* 0x000fe400078e0002 */
[----:B------:R2:W-:Y:S04]  /*0380*/  STG.E desc[UR4][R10.64], R23 ;  /* 0x000000170a007986 */ /* 0x0005e8000c101904 */
[----:B0-----:R-:W3:Y:S01]  /*0390*/  LDG.E R14, desc[UR4][R12.64] ;  /* 0x000000040c0e7981 */ /* 0x001ee2000c1e1900 */
[----:B------:R-:W-:Y:S01]  /*03a0*/  VIADD R15, R7, 0x8 ;  /* 0x00000008070f7836 */ /* 0x000fe20000000000 */
[----:B---3--:R-:W-:-:S03]  /*03b0*/  IADD3 R19, PT, PT, R23, R14, RZ ;  /* 0x0000000e17137210 */ /* 0x008fc60007ffe0ff */
[----:B------:R-:W-:Y:S02]  /*03c0*/  IMAD.WIDE.U32 R14, R15, 0x4, R2 ;  /* 0x000000040f0e7825 */ /* 0x000fe400078e0002 */
        /* <DEDUP_REMOVED lines=34> */
[--C-:B------:R-:W-:Y:S01]  /*05f0*/  IMAD.WIDE.U32 R12, R13, 0x4, R2.reuse ;  /* 0x000000040d0c7825 */ /* 0x100fe200078e0002 */
[----:B------:R1:W-:Y:S04]  /*0600*/  STG.E desc[UR4][R10.64], R21 ;  /* 0x000000150a007986 */ /* 0x0003e8000c101904 */
[----:B--2---:R-:W2:Y:S01]  /*0610*/  LDG.E R14, desc[UR4][R12.64] ;  /* 0x000000040c0e7981 */ /* 0x004ea2000c1e1900 */
[----:B------:R-:W-:Y:S02]  /*0620*/  IADD3 R7, PT, PT, R7, 0x10, RZ ;  /* 0x0000001007077810 */ /* 0x000fe40007ffe0ff */
[----:B------:R-:W-:Y:S02]  /*0630*/  IADD3 R8, PT, PT, R8, 0x10, RZ ;  /* 0x0000001008087810 */ /* 0x000fe40007ffe0ff */
[----:B--2---:R-:W-:Y:S01]  /*0640*/  IADD3 R23, PT, PT, R21, R14, RZ ;  /* 0x0000000e15177210 */ /* 0x004fe20007ffe0ff */
[----:B------:R-:W-:-:S04]  /*0650*/  IMAD.WIDE.U32 R14, R7, 0x4, R2 ;  /* 0x00000004070e7825 */ /* 0x000fc800078e0002 */
[----:B------:R1:W-:Y:S04]  /*0660*/  STG.E desc[UR4][R12.64], R23 ;  /* 0x000000170c007986 */ /* 0x0003e8000c101904 */
[----:B0-----:R-:W2:Y:S01]  /*0670*/  LDG.E R16, desc[UR4][R14.64] ;  /* 0x000000040e107981 */ /* 0x001ea2000c1e1900 */
[----:B------:R-:W-:Y:S02]  /*0680*/  ISETP.NE.AND P0, PT, R8, RZ, PT ;  /* 0x000000ff0800720c */ /* 0x000fe40003f05270 */
[----:B------:R-:W-:Y:S01]  /*0690*/  IADD3 R6, PT, PT, R6, 0x10, RZ ;  /* 0x0000001006067810 */ /* 0x000fe20007ffe0ff */
[----:B--2---:R-:W-:-:S05]  /*06a0*/  IMAD.IADD R19, R23, 0x1, R16 ;  /* 0x0000000117137824 */ /* 0x004fca00078e0210 */
[----:B------:R1:W-:Y:S05]  /*06b0*/  STG.E desc[UR4][R14.64], R19 ;  /* 0x000000130e007986 */ /* 0x0003ea000c101904 */
[----:B------:R-:W-:Y:S05]  /*06c0*/  @P0 BRA `(.L_x_15) ;  /* 0xfffffff800b00947 */ /* 0x000fea000383ffff */
[----:B------:R-:W-:-:S07]  /*06d0*/  VIADD R6, R6, 0xfffffff9 ;  /* 0xfffffff906067836 */ /* 0x000fce0000000000 */
.L_x_14:
[----:B------:R-:W-:-:S13]  /*06e0*/  ISETP.NE.AND P0, PT, R9, RZ, PT ;  /* 0x000000ff0900720c */ /* 0x000fda0003f05270 */
[----:B0-----:R-:W-:Y:S05]  /*06f0*/  @!P0 EXIT ;  /* 0x000000000000894d */ /* 0x001fea0003800000 */
[----:B------:R-:W-:Y:S02]  /*0700*/  ISETP.GE.U32.AND P0, PT, R9, 0x8, PT ;  /* 0x000000080900780c */ /* 0x000fe40003f06070 */
[----:B------:R-:W-:-:S04]  /*0710*/  LOP3.LUT R16, R0, 0x7, RZ, 0xc0, !PT ;  /* 0x0000000700107812 */ /* 0x000fc800078ec0ff */
[----:B------:R-:W-:-:S07]  /*0720*/  ISETP.NE.AND P1, PT, R16, RZ, PT ;  /* 0x000000ff1000720c */ /* 0x000fce0003f25270 */
[----:B------:R-:W-:Y:S06]  /*0730*/  @!P0 BRA `(.L_x_16) ;  /* 0x0000000000b48947 */ /* 0x000fec0003800000 */
[----:B------:R-:W0:Y:S01]  /*0740*/  LDC.64 R2, c[0x0][0x380] ;  /* 0x0000e000ff027b82 */ /* 0x000e220000000a00 */
[-C--:B------:R-:W-:Y:S02]  /*0750*/  IADD3 R7, PT, PT, R4, R6.reuse, RZ ;  /* 0x0000000604077210 */ /* 0x080fe40007ffe0ff */
[----:B-1----:R-:W-:-:S03]  /*0760*/  IADD3 R11, PT, PT, R5, R6, RZ ;  /* 0x00000006050b7210 */ /* 0x002fc60007ffe0ff */
[----:B0-----:R-:W-:-:S04]  /*0770*/  IMAD.WIDE.U32 R8, R7, 0x4, R2 ;  /* 0x0000000407087825 */ /* 0x001fc800078e0002 */
[----:B------:R-:W-:Y:S02]  /*0780*/  IMAD.WIDE.U32 R10, R11, 0x4, R2 ;  /* 0x000000040b0a7825 */ /* 0x000fe400078e0002 */
[----:B------:R-:W2:Y:S04]  /*0790*/  LDG.E R8, desc[UR4][R8.64] ;  /* 0x0000000408087981 */ /* 0x000ea8000c1e1900 */
[----:B------:R-:W2:Y:S01]  /*07a0*/  LDG.E R13, desc[UR4][R10.64] ;  /* 0x000000040a0d7981 */ /* 0x000ea2000c1e1900 */
[----:B------:R-:W-:Y:S01]  /*07b0*/  VIADD R15, R7, 0x2 ;  /* 0x00000002070f7836 */ /* 0x000fe20000000000 */
[----:B--2---:R-:W-:-:S03]  /*07c0*/  IADD3 R17, PT, PT, R8, R13, RZ ;  /* 0x0000000d08117210 */ /* 0x004fc60007ffe0ff */
[----:B------:R-:W-:Y:S02]  /*07d0*/  IMAD.WIDE.U32 R12, R15, 0x4, R2 ;  /* 0x000000040f0c7825 */ /* 0x000fe400078e0002 */
[----:B------:R0:W-:Y:S04]  /*07e0*/  STG.E desc[UR4][R10.64], R17 ;  /* 0x000000110a007986 */ /* 0x0001e8000c101904 */
[----:B------:R-:W2:Y:S01]  /*07f0*/  LDG.E R14, desc[UR4][R12.64] ;  /* 0x000000040c0e7981 */ /* 0x000ea2000c1e1900 */
[----:B------:R-:W-:Y:S01]  /*0800*/  IADD3 R15, PT, PT, R7, 0x3, RZ ;  /* 0x00000003070f7810 */ /* 0x000fe20007ffe0ff */
[----:B--2---:R-:W-:-:S04]  /*0810*/  IMAD.IADD R19, R17, 0x1, R14 ;  /* 0x0000000111137824 */ /* 0x004fc800078e020e */
[----:B------:R-:W-:Y:S01]  /*0820*/  IMAD.WIDE.U32 R14, R15, 0x4, R2 ;  /* 0x000000040f0e7825 */ /* 0x000fe200078e0002 */
[----:B------:R1:W-:Y:S04]  /*0830*/  STG.E desc[UR4][R12.64], R19 ;  /* 0x000000130c007986 */ /* 0x0003e8000c101904 */
[----:B------:R-:W2:Y:S01]  /*0840*/  LDG.E R8, desc[UR4][R14.64] ;  /* 0x000000040e087981 */ /* 0x000ea2000c1e1900 */
        /* <DEDUP_REMOVED lines=19> */
[----:B0-----:R-:W2:Y:S01]  /*0980*/  LDG.E R8, desc[UR4][R14.64] ;  /* 0x000000040e087981 */ /* 0x001ea2000c1e1900 */
[----:B------:R-:W-:-:S04]  /*0990*/  VIADD R9, R7, 0x8 ;  /* 0x0000000807097836 */ /* 0x000fc80000000000 */
[----:B------:R-:W-:Y:S01]  /*09a0*/  IMAD.WIDE.U32 R2, R9, 0x4, R2 ;  /* 0x0000000409027825 */ /* 0x000fe200078e0002 */
[----:B--2---:R-:W-:-:S05]  /*09b0*/  IADD3 R7, PT, PT, R21, R8, RZ ;  /* 0x0000000815077210 */ /* 0x004fca0007ffe0ff */
[----:B------:R3:W-:Y:S04]  /*09c0*/  STG.E desc[UR4][R14.64], R7 ;  /* 0x000000070e007986 */ /* 0x0007e8000c101904 */
[----:B------:R-:W2:Y:S01]  /*09d0*/  LDG.E R8, desc[UR4][R2.64] ;  /* 0x0000000402087981 */ /* 0x000ea2000c1e1900 */
[----:B------:R-:W-:Y:S01]  /*09e0*/  VIADD R6, R6, 0x8 ;  /* 0x0000000806067836 */ /* 0x000fe20000000000 */
[----:B--2---:R-:W-:-:S05]  /*09f0*/  IADD3 R9, PT, PT, R7, R8, RZ ;  /* 0x0000000807097210 */ /* 0x004fca0007ffe0ff */
[----:B------:R3:W-:Y:S02]  /*0a00*/  STG.E desc[UR4][R2.64], R9 ;  /* 0x0000000902007986 */ /* 0x0007e4000c101904 */
.L_x_16:
[----:B------:R-:W-:Y:S05]  /*0a10*/  @!P1 EXIT ;  /* 0x000000000000994d */ /* 0x000fea0003800000 */
[----:B------:R-:W-:Y:S02]  /*0a20*/  ISETP.GE.U32.AND P0, PT, R16, 0x4, PT ;  /* 0x000000041000780c */ /* 0x000fe40003f06070 */
[----:B------:R-:W-:-:S04]  /*0a30*/  LOP3.LUT R0, R0, 0x3, RZ, 0xc0, !PT ;  /* 0x0000000300007812 */ /* 0x000fc800078ec0ff */
[----:B------:R-:W-:-:S07]  /*0a40*/  ISETP.NE.AND P1, PT, R0, RZ, PT ;  /* 0x000000ff0000720c */ /* 0x000fce0003f25270 */
[----:B------:R-:W-:Y:S06]  /*0a50*/  @!P0 BRA `(.L_x_17) ;  /* 0x0000000000648947 */ /* 0x000fec0003800000 */
[----:B---3--:R-:W0:Y:S01]  /*0a60*/  LDC.64 R2, c[0x0][0x380] ;  /* 0x0000e000ff027b82 */ /* 0x008e220000000a00 */
[-C--:B-1----:R-:W-:Y:S02]  /*0a70*/  IADD3 R19, PT, PT, R4, R6.reuse, RZ ;  /* 0x0000000604137210 */ /* 0x082fe40007ffe0ff */
[----:B------:R-:W-:-:S03]  /*0a80*/  IADD3 R11, PT, PT, R5, R6, RZ ;  /* 0x00000006050b7210 */ /* 0x000fc60007ffe0ff */
[----:B0-----:R-:W-:-:S04]  /*0a90*/  IMAD.WIDE.U32 R8, R19, 0x4, R2 ;  /* 0x0000000413087825 */ /* 0x001fc800078e0002 */
[----:B------:R-:W-:Y:S02]  /*0aa0*/  IMAD.WIDE.U32 R10, R11, 0x4, R2 ;  /* 0x000000040b0a7825 */ /* 0x000fe400078e0002 */
[----:B------:R-:W2:Y:S04]  /*0ab0*/  LDG.E R8, desc[UR4][R8.64] ;  /* 0x0000000408087981 */ /* 0x000ea8000c1e1900 */
[----:B------:R-:W2:Y:S01]  /*0ac0*/  LDG.E R7, desc[UR4][R10.64] ;  /* 0x000000040a077981 */ /* 0x000ea2000c1e1900 */
[----:B------:R-:W-:-:S04]  /*0ad0*/  VIADD R13, R19, 0x2 ;  /* 0x00000002130d7836 */ /* 0x000fc80000000000 */
[----:B------:R-:W-:Y:S01]  /*0ae0*/  IMAD.WIDE.U32 R12, R13, 0x4, R2 ;  /* 0x000000040d0c7825 */ /* 0x000fe200078e0002 */
[----:B--2---:R-:W-:-:S05]  /*0af0*/  IADD3 R7, PT, PT, R8, R7, RZ ;  /* 0x0000000708077210 */ /* 0x004fca0007ffe0ff */
[----:B------:R0:W-:Y:S04]  /*0b00*/  STG.E desc[UR4][R10.64], R7 ;  /* 0x000000070a007986 */ /* 0x0001e8000c101904 */
[----:B------:R-:W2:Y:S01]  /*0b10*/  LDG.E R4, desc[UR4][R12.64] ;  /* 0x000000040c047981 */ /* 0x000ea2000c1e1900 */
[----:B------:R-:W-:-:S05]  /*0b20*/  IADD3 R15, PT, PT, R19, 0x3, RZ ;  /* 0x00000003130f7810 */ /* 0x000fca0007ffe0ff */
[----:B------:R-:W-:-:S04]  /*0b30*/  IMAD.WIDE.U32 R14, R15, 0x4, R2 ;  /* 0x000000040f0e7825 */ /* 0x000fc800078e0002 */
[----:B--2---:R-:W-:-:S05]  /*0b40*/  IMAD.IADD R17, R7, 0x1, R4 ;  /* 0x0000000107117824 */ /* 0x004fca00078e0204 */
[----:B------:R2:W-:Y:S04]  /*0b50*/  STG.E desc[UR4][R12.64], R17 ;  /* 0x000000110c007986 */ /* 0x0005e8000c101904 */
[----:B------:R-:W3:Y:S01]  /*0b60*/  LDG.E R4, desc[UR4][R14.64] ;  /* 0x000000040e047981 */ /* 0x000ee2000c1e1900 */
[----:B------:R-:W-:-:S05]  /*0b70*/  IADD3 R19, PT, PT, R19, 0x4, RZ ;  /* 0x0000000413137810 */ /* 0x000fca0007ffe0ff */
[----:B------:R-:W-:Y:S01]  /*0b80*/  IMAD.WIDE.U32 R2, R19, 0x4, R2 ;  /* 0x0000000413027825 */ /* 0x000fe200078e0002 */
[----:B---3--:R-:W-:-:S05]  /*0b90*/  IADD3 R9, PT, PT, R17, R4, RZ ;  /* 0x0000000411097210 */ /* 0x008fca0007ffe0ff */
[----:B------:R2:W-:Y:S04]  /*0ba0*/  STG.E desc[UR4][R14.64], R9 ;  /* 0x000000090e007986 */ /* 0x0005e8000c101904 */
[----:B------:R-:W0:Y:S01]  /*0bb0*/  LDG.E R4, desc[UR4][R2.64] ;  /* 0x0000000402047981 */ /* 0x000e22000c1e1900 */
[----:B------:R-:W-:Y:S01]  /*0bc0*/  IADD3 R6, PT, PT, R6, 0x4, RZ ;  /* 0x0000000406067810 */ /* 0x000fe20007ffe0ff */
[----:B0-----:R-:W-:-:S05]  /*0bd0*/  IMAD.IADD R7, R9, 0x1, R4 ;  /* 0x0000000109077824 */ /* 0x001fca00078e0204 */
[----:B------:R2:W-:Y:S02]  /*0be0*/  STG.E desc[UR4][R2.64], R7 ;  /* 0x0000000702007986 */ /* 0x0005e4000c101904 */
.L_x_17:
[----:B------:R-:W-:Y:S05]  /*0bf0*/  @!P1 EXIT ;  /* 0x000000000000994d */ /* 0x000fea0003800000 */
[----:B--23--:R-:W0:Y:S01]  /*0c00*/  LDC.64 R8, c[0x0][0x380] ;  /* 0x0000e000ff087b82 */ /* 0x00ce220000000a00 */
[----:B------:R-:W-:-:S05]  /*0c10*/  IADD3 R5, PT, PT, R6, -0x1, R5 ;  /* 0xffffffff06057810 */ /* 0x000fca0007ffe005 */
[----:B0-----:R-:W-:-:S05]  /*0c20*/  IMAD.WIDE.U32 R2, R5, 0x4, R8 ;  /* 0x0000000405027825 */ /* 0x001fca00078e0008 */
[----:B------:R0:W5:Y:S01]  /*0c30*/  LDG.E R7, desc[UR4][R2.64] ;  /* 0x0000000402077981 */ /* 0x000162000c1e1900 */
[----:B------:R-:W-:-:S07]  /*0c40*/  IADD3 R0, PT, PT, -R0, RZ, RZ ;  /* 0x000000ff00007210 */ /* 0x000fce0007ffe1ff */
.L_x_18:
[----:B------:R-:W-:-:S04]  /*0c50*/  VIADD R5, R5, 0x1 ;  /* 0x0000000105057836 */ /* 0x000fc80000000000 */
[----:B0-2---:R-:W-:-:S05]  /*0c60*/  IMAD.WIDE.U32 R2, R5, 0x4, R8 ;  /* 0x0000000405027825 */ /* 0x005fca00078e0008 */
[----:B------:R-:W2:Y:S01]  /*0c70*/  LDG.E R4, desc[UR4][R2.64] ;  /* 0x0000000402047981 */ /* 0x000ea2000c1e1900 */
[----:B------:R-:W-:-:S04]  /*0c80*/  IADD3 R0, PT, PT, R0, 0x1, RZ ;  /* 0x0000000100007810 */ /* 0x000fc80007ffe0ff */
[----:B------:R-:W-:Y:S02]  /*0c90*/  ISETP.NE.AND P0, PT, R0, RZ, PT ;  /* 0x000000ff0000720c */ /* 0x000fe40003f05270 */
[----:B--2--5:R-:W-:-:S05]  /*0ca0*/  IADD3 R7, PT, PT, R4, R7, RZ ;  /* 0x0000000704077210 */ /* 0x024fca0007ffe0ff */
[----:B------:R2:W-:Y:S06]  /*0cb0*/  STG.E desc[UR4][R2.64], R7 ;  /* 0x0000000702007986 */ /* 0x0005ec000c101904 */
[----:B------:R-:W-:Y:S05]  /*0cc0*/  @P0 BRA `(.L_x_18) ;  /* 0xfffffffc00e00947 */ /* 0x000fea000383ffff */
[----:B------:R-:W-:Y:S05]  /*0cd0*/  EXIT ;  /* 0x000000000000794d */ /* 0x000fea0003800000 */
.L_x_19:
        /* <DEDUP_REMOVED lines=10> */
.L_x_22:


//--------------------- .nv.shared._Z9TransposePKjPjjj --------------------------
	.section	.nv.shared._Z9TransposePKjPjjj,"aw",@nobits
	.sectionflags	@""
	.align	4
.nv.shared._Z9TransposePKjPjjj:
	.zero		5248


//--------------------- .nv.shared.reserved.0     --------------------------
	.section	.nv.shared.reserved.0,"aw",@nobits
	.weak		__nv_reservedSMEM_offset_0_alias
	.size		__nv_reservedSMEM_offset_0_alias, 0, 64
	.other		__nv_reservedSMEM_offset_0_alias,@"STO_CUDA_RESERVED_SHARED STV_DEFAULT"
__nv_reservedSMEM_offset_0_alias:
	.zero		0
	.zero		64


//--------------------- .nv.shared._Z21SinglePassRowWiseScanPKjPjS1_S1_S1_jj --------------------------
	.section	.nv.shared._Z21SinglePassRowWiseScanPKjPjS1_S1_S1_jj,"aw",@nobits
	.sectionflags	@""
	.align	4
.nv.shared._Z21SinglePassRowWiseScanPKjPjS1_S1_S1_jj:
	.zero		2056


//--------------------- .nv.constant0._Z9TransposePKjPjjj --------------------------
	.section	.nv.constant0._Z9TransposePKjPjjj,"a",@progbits
	.sectionflags	@""
	.align	4
.nv.constant0._Z9TransposePKjPjjj:
	.zero		920


//--------------------- .nv.constant0._Z21SinglePassRowWiseScanPKjPjS1_S1_S1_jj --------------------------
	.section	.nv.constant0._Z21SinglePassRowWiseScanPKjPjS1_S1_S1_jj,"a",@progbits
	.sectionflags	@""
	.align	4
.nv.constant0._Z21SinglePassRowWiseScanPKjPjS1_S1_S1_jj:
	.zero		944


//--------------------- .nv.constant0._Z7SumRowsPjjj --------------------------
	.section	.nv.constant0._Z7SumRowsPjjj,"a",@progbits
	.sectionflags	@""
	.align	4
.nv.constant0._Z7SumRowsPjjj:
	.zero		912


//--------------------- SYMBOLS --------------------------

	.type		.nv.reservedSmem.offset0,@object
	.size		.nv.reservedSmem.offset0,0x4
	.type		.nv.reservedSmem.cap,@object
	.size		.nv.reservedSmem.cap,0x4
